def attn_fwd(
    Q,
    K,
    V,
    Out,
    Lse,
    sm_scale,
    stride_qz,
    stride_qh,
    stride_qm,
    stride_qk,
    stride_kz,
    stride_kh,
    stride_kn,
    stride_kk,
    stride_vz,
    stride_vh,
    stride_vn,
    stride_vk,
    stride_oz,
    stride_oh,
    stride_om,
    stride_ok,
    seqlen_q,
    seqlen_k,
    BLOCK_M: tl.constexpr,
    BLOCK_N: tl.constexpr,
    HEAD_DIM: tl.constexpr,
    CAUSAL: tl.constexpr,
):
    start_m = tl.program_id(0)
    off_hz = tl.program_id(1)
    q_off = off_hz * stride_qh
    k_off = off_hz * stride_kh
    v_off = off_hz * stride_vh
    offs_m = start_m * BLOCK_M + tl.arange(0, BLOCK_M)
    offs_d = tl.arange(0, HEAD_DIM)
    offs_n = tl.arange(0, BLOCK_N)
    q_ptrs = Q + q_off + offs_m[:, None] * stride_qm + offs_d[None, :] * stride_qk
    k_ptrs = K + k_off + offs_d[:, None] * stride_kk + offs_n[None, :] * stride_kn
    v_ptrs = V + v_off + offs_n[:, None] * stride_vn + offs_d[None, :] * stride_vk
    m_i = tl.full([BLOCK_M], float("-inf"), dtype=tl.float32)
    l_i = tl.zeros([BLOCK_M], dtype=tl.float32) + 1.0
    acc = tl.zeros([BLOCK_M, HEAD_DIM], dtype=tl.float32)
    q = tl.load(q_ptrs)
    acc, l_i, m_i = _attn_fwd_inner(
        acc,
        l_i,
        m_i,
        q,
        k_ptrs,
        v_ptrs,
        sm_scale,
        stride_kn,
        stride_vn,
        start_m,
        seqlen_k,
        BLOCK_M,
        BLOCK_N,
        HEAD_DIM,
        CAUSAL,
    )
    acc = acc / l_i[:, None]
    lse = m_i + tl.math.log2(l_i) / 1.4426950408889634
    o_ptrs = (
        Out
        + off_hz * stride_oh
        + offs_m[:, None] * stride_om
        + offs_d[None, :] * stride_ok
    )
    tl.store(o_ptrs, acc.to(Out.dtype.element_ty))
    tl.store(Lse + off_hz * seqlen_q + offs_m, lse)

# config = {"BLOCK_M": 64, "BLOCK_N": 128, "HEAD_DIM": 32, "arch": "sm_100", "causal": true, "dtype": "fp8e4m3", "num_stages": 2, "num_warps": 8}
# arch = sm_100


// ===== COMPILED SASS (sm_100a) =====

	.target	sm_100a

	.elftype	@"ET_EXEC"


//--------------------- .note.nv.tkinfo           --------------------------
	.section	.note.nv.tkinfo,"",@"SHT_NOTE"
	.sectionflags	@"SHF_NOTE_NV_TKINFO"
	.tkinfo
        /*0018*/ 	.word	0x00000081
        /*0030*/ 	.string	""
        /*0030*/ 	.string	"ptxas-blackwell"
        /*0030*/ 	.string	"Cuda compilation tools, release 12.9, V12.9.86"
        /*0030*/ 	.string	"Build cuda_12.9.r12.9/compiler.36037853_0"
        /*0030*/ 	.string	"-v  -suppress-debug-info  -lineinfo  -arch sm_100a "



//--------------------- .note.nv.cuver            --------------------------
	.section	.note.nv.cuver,"",@"SHT_NOTE"
	.sectionflags	@"SHF_NOTE_NV_CUVER"
        /*0018*/ 	.short	0x0001
        /*001a*/ 	.short	0x0064
        /*001c*/ 	.short	0x0001
        /*001e*/ 	.short	0x0000
        /*0020*/ 	.short	0x0001
        /*0022*/ 	.short	0x0000


//--------------------- .nv.info                  --------------------------
	.section	.nv.info,"",@"SHT_CUDA_INFO"
	.align	4


	//----- nvinfo : EIATTR_REGCOUNT
	.align		4
        /*0000*/ 	.byte	0x04, 0x2f
        /*0002*/ 	.short	(.L_5 - .L_4)
	.align		4
.L_4:
        /*0004*/ 	.word	index@(attn_fwd)
        /*0008*/ 	.word	0x000000ab


	//----- nvinfo : EIATTR_FRAME_SIZE
	.align		4
.L_5:
        /*000c*/ 	.byte	0x04, 0x11
        /*000e*/ 	.short	(.L_7 - .L_6)
	.align		4
.L_6:
        /*0010*/ 	.word	index@($__internal_2_$__cuda_sm10x_tcgen05_guardrail_trap_unallocated_columns_being_dealloced)
        /*0014*/ 	.word	0x00000000


	//----- nvinfo : EIATTR_FRAME_SIZE
	.align		4
.L_7:
        /*0018*/ 	.byte	0x04, 0x11
        /*001a*/ 	.short	(.L_9 - .L_8)
	.align		4
.L_8:
        /*001c*/ 	.word	index@($__internal_1_$__cuda_sm10x_tcgen05_guardrail_trap_phase_invalid_during_alloc)
        /*0020*/ 	.word	0x00000000


	//----- nvinfo : EIATTR_FRAME_SIZE
	.align		4
.L_9:
        /*0024*/ 	.byte	0x04, 0x11
        /*0026*/ 	.short	(.L_11 - .L_10)
	.align		4
.L_10:
        /*0028*/ 	.word	index@($__internal_0_$__cuda_sm10x_tcgen05_guardrail_trap_col_being_dealloced_not_returned_by_alloc)
        /*002c*/ 	.word	0x00000000


	//----- nvinfo : EIATTR_FRAME_SIZE
	.align		4
.L_11:
        /*0030*/ 	.byte	0x04, 0x11
        /*0032*/ 	.short	(.L_13 - .L_12)
	.align		4
.L_12:
        /*0034*/ 	.word	index@(attn_fwd)
        /*0038*/ 	.word	0x00000000


	//----- nvinfo : EIATTR_MIN_STACK_SIZE
	.align		4
.L_13:
        /*003c*/ 	.byte	0x04, 0x12
        /*003e*/ 	.short	(.L_15 - .L_14)
	.align		4
.L_14:
        /*0040*/ 	.word	index@(attn_fwd)
        /*0044*/ 	.word	0x00000000
.L_15:


//--------------------- .nv.info.attn_fwd         --------------------------
	.section	.nv.info.attn_fwd,"",@"SHT_CUDA_INFO"
	.sectionflags	@""
	.align	4


	//----- nvinfo : EIATTR_CUDA_API_VERSION
	.align		4
        /*0000*/ 	.byte	0x04, 0x37
        /*0002*/ 	.short	(.L_17 - .L_16)
.L_16:
        /*0004*/ 	.word	0x00000081


	//----- nvinfo : EIATTR_KPARAM_INFO
	.align		4
.L_17:
        /*0008*/ 	.byte	0x04, 0x17
        /*000a*/ 	.short	(.L_19 - .L_18)
.L_18:
        /*000c*/ 	.word	0x00000000
        /*0010*/ 	.short	0x0019
        /*0012*/ 	.short	0x0080
        /*0014*/ 	.byte	0x00, 0xf4, 0x21, 0x00


	//----- nvinfo : EIATTR_KPARAM_INFO
	.align		4
.L_19:
        /*0018*/ 	.byte	0x04, 0x17
        /*001a*/ 	.short	(.L_21 - .L_20)
.L_20:
        /*001c*/ 	.word	0x00000000
        /*0020*/ 	.short	0x0018
        /*0022*/ 	.short	0x0078
        /*0024*/ 	.byte	0x00, 0xf4, 0x21, 0x00


	//----- nvinfo : EIATTR_KPARAM_INFO
	.align		4
.L_21:
        /*0028*/ 	.byte	0x04, 0x17
        /*002a*/ 	.short	(.L_23 - .L_22)
.L_22:
        /*002c*/ 	.word	0x00000000
        /*0030*/ 	.short	0x0017
        /*0032*/ 	.short	0x0070
        /*0034*/ 	.byte	0x00, 0xf0, 0x11, 0x00


	//----- nvinfo : EIATTR_KPARAM_INFO
	.align		4
.L_23:
        /*0038*/ 	.byte	0x04, 0x17
        /*003a*/ 	.short	(.L_25 - .L_24)
.L_24:
        /*003c*/ 	.word	0x00000000
        /*0040*/ 	.short	0x0016
        /*0042*/ 	.short	0x006c
        /*0044*/ 	.byte	0x00, 0xf0, 0x11, 0x00


	//----- nvinfo : EIATTR_KPARAM_INFO
	.align		4
.L_25:
        /*0048*/ 	.byte	0x04, 0x17
        /*004a*/ 	.short	(.L_27 - .L_26)
.L_26:
        /*004c*/ 	.word	0x00000000
        /*0050*/ 	.short	0x0015
        /*0052*/ 	.short	0x0068
        /*0054*/ 	.byte	0x00, 0xf0, 0x11, 0x00


	//----- nvinfo : EIATTR_KPARAM_INFO
	.align		4
.L_27:
        /*0058*/ 	.byte	0x04, 0x17
        /*005a*/ 	.short	(.L_29 - .L_28)
.L_28:
        /*005c*/ 	.word	0x00000000
        /*0060*/ 	.short	0x0014
        /*0062*/ 	.short	0x0064
        /*0064*/ 	.byte	0x00, 0xf0, 0x11, 0x00


	//----- nvinfo : EIATTR_KPARAM_INFO
	.align		4
.L_29:
        /*0068*/ 	.byte	0x04, 0x17
        /*006a*/ 	.short	(.L_31 - .L_30)
.L_30:
        /*006c*/ 	.word	0x00000000
        /*0070*/ 	.short	0x0013
        /*0072*/ 	.short	0x0060
        /*0074*/ 	.byte	0x00, 0xf0, 0x11, 0x00


	//----- nvinfo : EIATTR_KPARAM_INFO
	.align		4
.L_31:
        /*0078*/ 	.byte	0x04, 0x17
        /*007a*/ 	.short	(.L_33 - .L_32)
.L_32:
        /*007c*/ 	.word	0x00000000
        /*0080*/ 	.short	0x0012
        /*0082*/ 	.short	0x005c
        /*0084*/ 	.byte	0x00, 0xf0, 0x11, 0x00


	//----- nvinfo : EIATTR_KPARAM_INFO
	.align		4
.L_33:
        /*0088*/ 	.byte	0x04, 0x17
        /*008a*/ 	.short	(.L_35 - .L_34)
.L_34:
        /*008c*/ 	.word	0x00000000
        /*0090*/ 	.short	0x0011
        /*0092*/ 	.short	0x0058
        /*0094*/ 	.byte	0x00, 0xf0, 0x11, 0x00


	//----- nvinfo : EIATTR_KPARAM_INFO
	.align		4
.L_35:
        /*0098*/ 	.byte	0x04, 0x17
        /*009a*/ 	.short	(.L_37 - .L_36)
.L_36:
        /*009c*/ 	.word	0x00000000
        /*00a0*/ 	.short	0x0010
        /*00a2*/ 	.short	0x0054
        /*00a4*/ 	.byte	0x00, 0xf0, 0x11, 0x00


	//----- nvinfo : EIATTR_KPARAM_INFO
	.align		4
.L_37:
        /*00a8*/ 	.byte	0x04, 0x17
        /*00aa*/ 	.short	(.L_39 - .L_38)
.L_38:
        /*00ac*/ 	.word	0x00000000
        /*00b0*/ 	.short	0x000f
        /*00b2*/ 	.short	0x0050
        /*00b4*/ 	.byte	0x00, 0xf0, 0x11, 0x00


	//----- nvinfo : EIATTR_KPARAM_INFO
	.align		4
.L_39:
        /*00b8*/ 	.byte	0x04, 0x17
        /*00ba*/ 	.short	(.L_41 - .L_40)
.L_40:
        /*00bc*/ 	.word	0x00000000
        /*00c0*/ 	.short	0x000e
        /*00c2*/ 	.short	0x004c
        /*00c4*/ 	.byte	0x00, 0xf0, 0x11, 0x00


	//----- nvinfo : EIATTR_KPARAM_INFO
	.align		4
.L_41:
        /*00c8*/ 	.byte	0x04, 0x17
        /*00ca*/ 	.short	(.L_43 - .L_42)
.L_42:
        /*00cc*/ 	.word	0x00000000
        /*00d0*/ 	.short	0x000d
        /*00d2*/ 	.short	0x0048
        /*00d4*/ 	.byte	0x00, 0xf0, 0x11, 0x00


	//----- nvinfo : EIATTR_KPARAM_INFO
	.align		4
.L_43:
        /*00d8*/ 	.byte	0x04, 0x17
        /*00da*/ 	.short	(.L_45 - .L_44)
.L_44:
        /*00dc*/ 	.word	0x00000000
        /*00e0*/ 	.short	0x000c
        /*00e2*/ 	.short	0x0044
        /*00e4*/ 	.byte	0x00, 0xf0, 0x11, 0x00


	//----- nvinfo : EIATTR_KPARAM_INFO
	.align		4
.L_45:
        /*00e8*/ 	.byte	0x04, 0x17
        /*00ea*/ 	.short	(.L_47 - .L_46)
.L_46:
        /*00ec*/ 	.word	0x00000000
        /*00f0*/ 	.short	0x000b
        /*00f2*/ 	.short	0x0040
        /*00f4*/ 	.byte	0x00, 0xf0, 0x11, 0x00


	//----- nvinfo : EIATTR_KPARAM_INFO
	.align		4
.L_47:
        /*00f8*/ 	.byte	0x04, 0x17
        /*00fa*/ 	.short	(.L_49 - .L_48)
.L_48:
        /*00fc*/ 	.word	0x00000000
        /*0100*/ 	.short	0x000a
        /*0102*/ 	.short	0x003c
        /*0104*/ 	.byte	0x00, 0xf0, 0x11, 0x00


	//----- nvinfo : EIATTR_KPARAM_INFO
	.align		4
.L_49:
        /*0108*/ 	.byte	0x04, 0x17
        /*010a*/ 	.short	(.L_51 - .L_50)
.L_50:
        /*010c*/ 	.word	0x00000000
        /*0110*/ 	.short	0x0009
        /*0112*/ 	.short	0x0038
        /*0114*/ 	.byte	0x00, 0xf0, 0x11, 0x00


	//----- nvinfo : EIATTR_KPARAM_INFO
	.align		4
.L_51:
        /*0118*/ 	.byte	0x04, 0x17
        /*011a*/ 	.short	(.L_53 - .L_52)
.L_52:
        /*011c*/ 	.word	0x00000000
        /*0120*/ 	.short	0x0008
        /*0122*/ 	.short	0x0034
        /*0124*/ 	.byte	0x00, 0xf0, 0x11, 0x00


	//----- nvinfo : EIATTR_KPARAM_INFO
	.align		4
.L_53:
        /*0128*/ 	.byte	0x04, 0x17
        /*012a*/ 	.short	(.L_55 - .L_54)
.L_54:
        /*012c*/ 	.word	0x00000000
        /*0130*/ 	.short	0x0007
        /*0132*/ 	.short	0x0030
        /*0134*/ 	.byte	0x00, 0xf0, 0x11, 0x00


	//----- nvinfo : EIATTR_KPARAM_INFO
	.align		4
.L_55:
        /*0138*/ 	.byte	0x04, 0x17
        /*013a*/ 	.short	(.L_57 - .L_56)
.L_56:
        /*013c*/ 	.word	0x00000000
        /*0140*/ 	.short	0x0006
        /*0142*/ 	.short	0x002c
        /*0144*/ 	.byte	0x00, 0xf0, 0x11, 0x00


	//----- nvinfo : EIATTR_KPARAM_INFO
	.align		4
.L_57:
        /*0148*/ 	.byte	0x04, 0x17
        /*014a*/ 	.short	(.L_59 - .L_58)
.L_58:
        /*014c*/ 	.word	0x00000000
        /*0150*/ 	.short	0x0005
        /*0152*/ 	.short	0x0028
        /*0154*/ 	.byte	0x00, 0xf0, 0x11, 0x00


	//----- nvinfo : EIATTR_KPARAM_INFO
	.align		4
.L_59:
        /*0158*/ 	.byte	0x04, 0x17
        /*015a*/ 	.short	(.L_61 - .L_60)
.L_60:
        /*015c*/ 	.word	0x00000000
        /*0160*/ 	.short	0x0004
        /*0162*/ 	.short	0x0020
        /*0164*/ 	.byte	0x00, 0xf4, 0x21, 0x00


	//----- nvinfo : EIATTR_KPARAM_INFO
	.align		4
.L_61:
        /*0168*/ 	.byte	0x04, 0x17
        /*016a*/ 	.short	(.L_63 - .L_62)
.L_62:
        /*016c*/ 	.word	0x00000000
        /*0170*/ 	.short	0x0003
        /*0172*/ 	.short	0x0018
        /*0174*/ 	.byte	0x00, 0xf4, 0x21, 0x00


	//----- nvinfo : EIATTR_KPARAM_INFO
	.align		4
.L_63:
        /*0178*/ 	.byte	0x04, 0x17
        /*017a*/ 	.short	(.L_65 - .L_64)
.L_64:
        /*017c*/ 	.word	0x00000000
        /*0180*/ 	.short	0x0002
        /*0182*/ 	.short	0x0010
        /*0184*/ 	.byte	0x00, 0xf4, 0x21, 0x00


	//----- nvinfo : EIATTR_KPARAM_INFO
	.align		4
.L_65:
        /*0188*/ 	.byte	0x04, 0x17
        /*018a*/ 	.short	(.L_67 - .L_66)
.L_66:
        /*018c*/ 	.word	0x00000000
        /*0190*/ 	.short	0x0001
        /*0192*/ 	.short	0x0008
        /*0194*/ 	.byte	0x00, 0xf4, 0x21, 0x00


	//----- nvinfo : EIATTR_KPARAM_INFO
	.align		4
.L_67:
        /*0198*/ 	.byte	0x04, 0x17
        /*019a*/ 	.short	(.L_69 - .L_68)
.L_68:
        /*019c*/ 	.word	0x00000000
        /*01a0*/ 	.short	0x0000
        /*01a2*/ 	.short	0x0000
        /*01a4*/ 	.byte	0x00, 0xf4, 0x21, 0x00


	//----- nvinfo : EIATTR_AT_ENTRY_FRAGMENTS
	.align		4
.L_69:
        /*01a8*/ 	.byte	0x04, 0x4f
        /*01aa*/ 	.short	(.L_71 - .L_70)


	//   ....[0]....
.L_70:
        /*01ac*/ 	.word	0x00000004


	//----- nvinfo : EIATTR_RESERVED_SMEM_USED
	.align		4
.L_71:
        /*01b0*/ 	.byte	0x01, 0x41
	.zero		2


	//----- nvinfo : EIATTR_SPARSE_MMA_MASK
	.align		4
        /*01b4*/ 	.byte	0x03, 0x50
        /*01b6*/ 	.short	0x0000


	//----- nvinfo : EIATTR_TCGEN05_1CTA_USED
	.align		4
        /*01b8*/ 	.byte	0x01, 0x51
	.zero		2


	//----- nvinfo : EIATTR_MAXREG_COUNT
	.align		4
        /*01bc*/ 	.byte	0x03, 0x1b
        /*01be*/ 	.short	0x00ff


	//----- nvinfo : EIATTR_NUM_BARRIERS
	.align		4
        /*01c0*/ 	.byte	0x02, 0x4c
        /*01c2*/ 	.byte	0x01
	.zero		1


	//----- nvinfo : EIATTR_INT_WARP_WIDE_INSTR_OFFSETS
	.align		4
        /*01c4*/ 	.byte	0x04, 0x31
        /*01c6*/ 	.short	(.L_73 - .L_72)


	//   ....[0]....
.L_72:
        /*01c8*/ 	.word	0x00000c10


	//   ....[1]....
        /*01cc*/ 	.word	0x00000cd0


	//   ....[2]....
        /*01d0*/ 	.word	0x00000fc0


	//   ....[3]....
        /*01d4*/ 	.word	0x00001060


	//   ....[4]....
        /*01d8*/ 	.word	0x00003820


	//   ....[5]....
        /*01dc*/ 	.word	0x000063e0


	//   ....[6]....
        /*01e0*/ 	.word	0x00006430


	//----- nvinfo : EIATTR_COOP_GROUP_MASK_REGIDS
	.align		4
.L_73:
        /*01e4*/ 	.byte	0x04, 0x29
        /*01e6*/ 	.short	(.L_75 - .L_74)


	//   ....[0]....
.L_74:
        /*01e8*/ 	.word	0xffffffff


	//   ....[1]....
        /*01ec*/ 	.word	0xffffffff


	//   ....[2]....
        /*01f0*/ 	.word	0xffffffff


	//   ....[3]....
        /*01f4*/ 	.word	0xffffffff


	//   ....[4]....
        /*01f8*/ 	.word	0xffffffff


	//   ....[5]....
        /*01fc*/ 	.word	0xffffffff


	//   ....[6]....
        /*0200*/ 	.word	0xffffffff


	//   ....[7]....
        /*0204*/ 	.word	0xffffffff


	//   ....[8]....
        /*0208*/ 	.word	0xffffffff


	//   ....[9]....
        /*020c*/ 	.word	0xffffffff


	//   ....[10]....
        /*0210*/ 	.word	0xffffffff


	//   ....[11]....
        /*0214*/ 	.word	0xffffffff


	//----- nvinfo : EIATTR_COOP_GROUP_INSTR_OFFSETS
	.align		4
.L_75:
        /*0218*/ 	.byte	0x04, 0x28
        /*021a*/ 	.short	(.L_77 - .L_76)


	//   ....[0]....
.L_76:
        /*021c*/ 	.word	0x00000060


	//   ....[1]....
        /*0220*/ 	.word	0x00000320


	//   ....[2]....
        /*0224*/ 	.word	0x00001d80


	//   ....[3]....
        /*0228*/ 	.word	0x00002150


	//   ....[4]....
        /*022c*/ 	.word	0x000029f0


	//   ....[5]....
        /*0230*/ 	.word	0x00002a50


	//   ....[6]....
        /*0234*/ 	.word	0x00004420


	//   ....[7]....
        /*0238*/ 	.word	0x00004470


	//   ....[8]....
        /*023c*/ 	.word	0x00004cc0


	//   ....[9]....
        /*0240*/ 	.word	0x00004d20


	//   ....[10]....
        /*0244*/ 	.word	0x00006270


	//   ....[11]....
        /*0248*/ 	.word	0x000064e0


	//----- nvinfo : EIATTR_VRC_CTA_INIT_COUNT
	.align		4
.L_77:
        /*024c*/ 	.byte	0x02, 0x4a
        /*024e*/ 	.byte	0x80
	.zero		1


	//----- nvinfo : EIATTR_MBARRIER_INSTR_OFFSETS
	.align		4
        /*0250*/ 	.byte	0x04, 0x39
        /*0252*/ 	.short	(.L_79 - .L_78)


	//   ....[0]....
.L_78:
        /*0254*/ 	.word	0x00000dc0
        /*0258*/ 	.word	0x000000ff
        /*025c*/ 	.word	0x00000000
        /*0260*/ 	.short	0x0100
        /*0262*/ 	.byte	0x0e
	.zero		1


	//   ....[1]....
        /*0264*/ 	.word	0x00001050
        /*0268*/ 	.word	0x000000ff
        /*026c*/ 	.word	0x00005808
        /*0270*/ 	.short	0x0100
        /*0272*/ 	.byte	0x0c
	.zero		1


	//   ....[2]....
        /*0274*/ 	.word	0x000011a0
        /*0278*/ 	.word	0x000000ff
        /*027c*/ 	.word	0x00003000
        /*0280*/ 	.short	0x0100
        /*0282*/ 	.byte	0x0c
	.zero		1


	//   ....[3]....
        /*0284*/ 	.word	0x000012e0
        /*0288*/ 	.word	0x000000ff
        /*028c*/ 	.word	0x00003000
        /*0290*/ 	.short	0x010a
        /*0292*/ 	.byte	0x0c
	.zero		1


	//   ....[4]....
        /*0294*/ 	.word	0x000014a0
        /*0298*/ 	.word	0x000000ff
        /*029c*/ 	.word	0x00003000
        /*02a0*/ 	.short	0x0108
        /*02a2*/ 	.byte	0x0c
	.zero		1


	//   ....[5]....
        /*02a4*/ 	.word	0x00003990
        /*02a8*/ 	.word	0x000000ff
        /*02ac*/ 	.word	0x00005810
        /*02b0*/ 	.short	0x0100
        /*02b2*/ 	.byte	0x0c
	.zero		1


	//   ....[6]....
        /*02b4*/ 	.word	0x00003a80
        /*02b8*/ 	.word	0x000000ff
        /*02bc*/ 	.word	0x00005810
        /*02c0*/ 	.short	0x010a
        /*02c2*/ 	.byte	0x0c
	.zero		1


	//   ....[7]....
        /*02c4*/ 	.word	0x00003b60
        /*02c8*/ 	.word	0x000000ff
        /*02cc*/ 	.word	0x00005810
        /*02d0*/ 	.short	0x0108
        /*02d2*/ 	.byte	0x0c
	.zero		1


	//   ....[8]....
        /*02d4*/ 	.word	0x00004da0
        /*02d8*/ 	.word	0x000000ff
        /*02dc*/ 	.word	0x00000000
        /*02e0*/ 	.short	0x010a
        /*02e2*/ 	.byte	0x0e
	.zero		1


	//   ....[9]....
        /*02e4*/ 	.word	0x00005710
        /*02e8*/ 	.word	0x000000ff
        /*02ec*/ 	.word	0x00000000
        /*02f0*/ 	.short	0x010a
        /*02f2*/ 	.byte	0x0e
	.zero		1


	//   ....[10]....
        /*02f4*/ 	.word	0x000058b0
        /*02f8*/ 	.word	0x000000ff
        /*02fc*/ 	.word	0x00005800
        /*0300*/ 	.short	0x0108
        /*0302*/ 	.byte	0x0c
	.zero		1


	//   ....[11]....
        /*0304*/ 	.word	0x000059a0
        /*0308*/ 	.word	0x000000ff
        /*030c*/ 	.word	0x00005808
        /*0310*/ 	.short	0x0108
        /*0312*/ 	.byte	0x0c
	.zero		1


	//   ....[12]....
        /*0314*/ 	.word	0x00006500
        /*0318*/ 	.word	0x000000ff
        /*031c*/ 	.word	0x00003000
        /*0320*/ 	.short	0x010a
        /*0322*/ 	.byte	0x0c
	.zero		1


	//   ....[13]....
        /*0324*/ 	.word	0x00006530
        /*0328*/ 	.word	0x000000ff
        /*032c*/ 	.word	0x00005810
        /*0330*/ 	.short	0x010a
        /*0332*/ 	.byte	0x0c
	.zero		1


	//   ....[14]....
        /*0334*/ 	.word	0x00006560
        /*0338*/ 	.word	0x000000ff
        /*033c*/ 	.word	0x00000000
        /*0340*/ 	.short	0x010a
        /*0342*/ 	.byte	0x0e
	.zero		1


	//   ....[15]....
        /*0344*/ 	.word	0x00006590
        /*0348*/ 	.word	0x000000ff
        /*034c*/ 	.word	0x00000000
        /*0350*/ 	.short	0x010a
        /*0352*/ 	.byte	0x0e
	.zero		1


	//----- nvinfo : EIATTR_NUM_MBARRIERS
	.align		4
.L_79:
        /*0354*/ 	.byte	0x03, 0x38
        /*0356*/ 	.short	0xffff


	//----- nvinfo : EIATTR_EXIT_INSTR_OFFSETS
	.align		4
        /*0358*/ 	.byte	0x04, 0x1c
        /*035a*/ 	.short	(.L_81 - .L_80)


	//   ....[0]....
.L_80:
        /*035c*/ 	.word	0x000064f0


	//----- nvinfo : EIATTR_REQNTID
	.align		4
.L_81:
        /*0360*/ 	.byte	0x04, 0x10
        /*0362*/ 	.short	(.L_83 - .L_82)
.L_82:
        /*0364*/ 	.word	0x00000100
        /*0368*/ 	.word	0x00000001
        /*036c*/ 	.word	0x00000001


	//----- nvinfo : EIATTR_CRS_STACK_SIZE
	.align		4
.L_83:
        /*0370*/ 	.byte	0x04, 0x1e
        /*0372*/ 	.short	(.L_85 - .L_84)
.L_84:
        /*0374*/ 	.word	0x00000000


	//----- nvinfo : EIATTR_CBANK_PARAM_SIZE
	.align		4
.L_85:
        /*0378*/ 	.byte	0x03, 0x19
        /*037a*/ 	.short	0x0088


	//----- nvinfo : EIATTR_PARAM_CBANK
	.align		4
        /*037c*/ 	.byte	0x04, 0x0a
        /*037e*/ 	.short	(.L_87 - .L_86)
	.align		4
.L_86:
        /*0380*/ 	.word	index@(.nv.constant0.attn_fwd)
        /*0384*/ 	.short	0x0380
        /*0386*/ 	.short	0x0088


	//----- nvinfo : EIATTR_SW_WAR
	.align		4
.L_87:
        /*0388*/ 	.byte	0x04, 0x36
        /*038a*/ 	.short	(.L_89 - .L_88)
.L_88:
        /*038c*/ 	.word	0x00000008
.L_89:


//--------------------- .nv.compat                --------------------------
	.section	.nv.compat,"",@"SHT_CUDA_COMPAT_INFO"
	.align	4
        /*0000*/ 	.byte	0x02, 0x02, 0x02, 0x00, 0x02, 0x05, 0x05, 0x00, 0x02, 0x03, 0x00, 0x00, 0x02, 0x06, 0x01, 0x00


//--------------------- .nv.callgraph             --------------------------
	.section	.nv.callgraph,"",@"SHT_CUDA_CALLGRAPH"
	.align	4
	.sectionentsize	8
	.align		4
        /*0000*/ 	.word	0x00000000
	.align		4
        /*0004*/ 	.word	0xffffffff
	.align		4
        /*0008*/ 	.word	0x00000000
	.align		4
        /*000c*/ 	.word	0xfffffffe
	.align		4
        /*0010*/ 	.word	0x00000000
	.align		4
        /*0014*/ 	.word	0xfffffffd
	.align		4
        /*0018*/ 	.word	0x00000000
	.align		4
        /*001c*/ 	.word	0xfffffffc


//--------------------- .nv.constant4             --------------------------
	.section	.nv.constant4,"a",@progbits
	.align	8
	.align		8
.nv.constant4:
        /*0000*/ 	.dword	_$_str


//--------------------- .text.attn_fwd            --------------------------
	.section	.text.attn_fwd,"ax",@progbits
	.align	128
        .global         attn_fwd
        .type           attn_fwd,@function
        .size           attn_fwd,(.L_x_27 - attn_fwd)
        .other          attn_fwd,@"STO_CUDA_ENTRY STV_DEFAULT"
attn_fwd:
.text.attn_fwd:
[----:B------:R-:W0:Y:S01]  /*0000*/  LDC R1, c[0x0][0x37c] ;  /* 0x0000df00ff017b82 */ /* 0x000e220000000800 */
[----:B------:R-:W1:Y:S02]  /*0010*/  S2R R0, SR_TID.X ;  /* 0x0000000000007919 */ /* 0x000e640000002100 */
[----:B-1----:R-:W-:-:S04]  /*0020*/  ISETP.GE.U32.AND P0, PT, R0, 0x20, PT ;  /* 0x000000200000780c */ /* 0x002fc80003f06070 */
[----:B------:R-:W-:-:S09]  /*0030*/  P2R R2, PR, RZ, 0x1 ;  /* 0x00000001ff027803 */ /* 0x000fd20000000000 */
[----:B------:R-:W-:Y:S05]  /*0040*/  @P0 BRA `(.L_x_0) ;  /* 0x0000000000b80947 */ /* 0x000fea0003800000 */
[----:B------:R-:W1:Y:S01]  /*0050*/  S2UR UR6, SR_CgaCtaId ;  /* 0x00000000000679c3 */ /* 0x000e620000008800 */
[----:B------:R-:W-:Y:S01]  /*0060*/  NOP ;  /* 0x0000000000007918 */ /* 0x000fe20000000000 */
[----:B------:R-:W-:Y:S02]  /*0070*/  UMOV UR4, 0x40 ;  /* 0x0000004000047882 */ /* 0x000fe40000000000 */
[----:B-1----:R-:W-:-:S09]  /*0080*/  ULEA UR4, UR6, UR4, 0x18 ;  /* 0x0000000406047291 */ /* 0x002fd2000f8ec0ff */
[----:B------:R-:W1:Y:S01]  /*0090*/  LDS.U8 R2, [UR4] ;  /* 0x00000004ff027984 */ /* 0x000e620008000000 */
[----:B------:R-:W-:Y:S02]  /*00a0*/  UMOV UR4, 0x400 ;  /* 0x0000040000047882 */ /* 0x000fe40000000000 */
[----:B------:R-:W-:Y:S01]  /*00b0*/  ULEA UR4, UR6, UR4, 0x18 ;  /* 0x0000000406047291 */ /* 0x000fe2000f8ec0ff */
[----:B-1----:R-:W-:-:S13]  /*00c0*/  ISETP.NE.AND P0, PT, R2, RZ, PT ;  /* 0x000000ff0200720c */ /* 0x002fda0003f05270 */
[----:B------:R-:W-:Y:S05]  /*00d0*/  @P0 BRA `(.L_x_1) ;  /* 0x00000000007c0947 */ /* 0x000fea0003800000 */
[----:B------:R-:W-:-:S13]  /*00e0*/  ELECT P0, URZ, PT ;  /* 0x0000000000ff782f */ /* 0x000fda0003800000 */
[----:B------:R-:W-:Y:S05]  /*00f0*/  @!P0 BRA `(.L_x_2) ;  /* 0x0000000000848947 */ /* 0x000fea0003800000 */
[----:B------:R-:W-:Y:S01]  /*0100*/  UMOV UR5, 0x4 ;  /* 0x0000000400057882 */ /* 0x000fe20000000000 */
[----:B------:R-:W-:Y:S02]  /*0110*/  IMAD.MOV.U32 R5, RZ, RZ, 0x1 ;  /* 0x00000001ff057424 */ /* 0x000fe400078e00ff */
[----:B------:R-:W-:Y:S02]  /*0120*/  IMAD.MOV.U32 R3, RZ, RZ, 0xf ;  /* 0x0000000fff037424 */ /* 0x000fe400078e00ff */
[----:B------:R-:W-:Y:S04]  /*0130*/  DEPBAR.LE SB1, 0x36 ;  /* 0x00009d800000791a */ /* 0x000fe80000000000 */
[----:B------:R-:W1:Y:S02]  /*0140*/  UTCATOMSWS.FIND_AND_SET.ALIGN UP0, UR5, UR5 ;  /* 0x00000005000575e3 */ /* 0x000e640008000800 */
[----:B-1----:R-:W-:-:S04]  /*0150*/  PLOP3.LUT P0, PT, PT, PT, UP0, 0x80, 0x8 ;  /* 0x000000000008781c */ /* 0x002fc80003f0f008 */
[----:B------:R-:W-:-:S04]  /*0160*/  SEL R2, RZ, 0xffffffff, !P0 ;  /* 0xffffffffff027807 */ /* 0x000fc80004000000 */
[----:B------:R-:W-:Y:S01]  /*0170*/  ISETP.NE.AND P0, PT, R2, RZ, PT ;  /* 0x000000ff0200720c */ /* 0x000fe20003f05270 */
[----:B------:R-:W-:-:S12]  /*0180*/  IMAD.U32 R2, RZ, RZ, UR5 ;  /* 0x00000005ff027e24 */ /* 0x000fd8000f8e00ff */
[----:B------:R-:W-:Y:S05]  /*0190*/  @P0 BRA `(.L_x_3) ;  /* 0x0000000000240947 */ /* 0x000fea0003800000 */
.L_x_4:
[----:B------:R-:W-:Y:S05]  /*01a0*/  NANOSLEEP 0x64 ;  /* 0x000000640000795d */ /* 0x000fea0003800000 */
[----:B------:R-:W-:-:S05]  /*01b0*/  UMOV UR5, 0x4 ;  /* 0x0000000400057882 */ /* 0x000fca0000000000 */
[----:B------:R-:W-:Y:S04]  /*01c0*/  DEPBAR.LE SB1, 0x36 ;  /* 0x00009d800000791a */ /* 0x000fe80000000000 */
[----:B------:R-:W1:Y:S02]  /*01d0*/  UTCATOMSWS.FIND_AND_SET.ALIGN UP0, UR5, UR5 ;  /* 0x00000005000575e3 */ /* 0x000e640008000800 */
[----:B-1----:R-:W-:-:S04]  /*01e0*/  PLOP3.LUT P0, PT, PT, PT, UP0, 0x80, 0x8 ;  /* 0x000000000008781c */ /* 0x002fc80003f0f008 */
[----:B------:R-:W-:-:S04]  /*01f0*/  SEL R2, RZ, 0xffffffff, !P0 ;  /* 0xffffffffff027807 */ /* 0x000fc80004000000 */
[----:B------:R-:W-:Y:S01]  /*0200*/  ISETP.NE.AND P0, PT, R2, RZ, PT ;  /* 0x000000ff0200720c */ /* 0x000fe20003f05270 */
[----:B------:R-:W-:-:S12]  /*0210*/  IMAD.U32 R2, RZ, RZ, UR5 ;  /* 0x00000005ff027e24 */ /* 0x000fd8000f8e00ff */
[----:B------:R-:W-:Y:S05]  /*0220*/  @!P0 BRA `(.L_x_4) ;  /* 0xfffffffc00dc8947 */ /* 0x000fea000383ffff */
.L_x_3:
[C---:B------:R-:W-:Y:S01]  /*0230*/  VIADD R4, R2.reuse, 0x10 ;  /* 0x0000001002047836 */ /* 0x040fe20000000000 */
[----:B------:R-:W-:Y:S01]  /*0240*/  UMOV UR5, 0x50 ;  /* 0x0000005000057882 */ /* 0x000fe20000000000 */
[----:B------:R-:W-:Y:S01]  /*0250*/  SHF.L.U32 R3, R3, R2, RZ ;  /* 0x0000000203037219 */ /* 0x000fe200000006ff */
[----:B------:R-:W-:Y:S01]  /*0260*/  ULEA UR5, UR6, UR5, 0x18 ;  /* 0x0000000506057291 */ /* 0x000fe2000f8ec0ff */
[----:B------:R-:W-:Y:S01]  /*0270*/  IMAD.SHL.U32 R2, R2, 0x20, RZ ;  /* 0x0000002002027824 */ /* 0x000fe200078e00ff */
[----:B------:R-:W-:-:S04]  /*0280*/  SHF.L.U32 R4, R5, R4, RZ ;  /* 0x0000000405047219 */ /* 0x000fc800000006ff */
[----:B------:R-:W-:-:S05]  /*0290*/  LOP3.LUT R3, R4, R3, RZ, 0xfc, !PT ;  /* 0x0000000304037212 */ /* 0x000fca00078efcff */
[----:B------:R1:W-:Y:S04]  /*02a0*/  ATOMS.OR RZ, [UR5], R3 ;  /* 0x00000003ffff798c */ /* 0x0003e8000b000005 */
[----:B------:R1:W-:Y:S01]  /*02b0*/  STS [UR4], R2 ;  /* 0x00000002ff007988 */ /* 0x0003e20008000804 */
[----:B------:R-:W-:Y:S05]  /*02c0*/  BRA `(.L_x_2) ;  /* 0x0000000000107947 */ /* 0x000fea0003800000 */
.L_x_1:
[----:B------:R-:W-:-:S05]  /*02d0*/  IMAD.MOV.U32 R2, RZ, RZ, -0x1 ;  /* 0xffffffffff027424 */ /* 0x000fca00078e00ff */
[----:B------:R1:W-:Y:S02]  /*02e0*/  STS [UR4], R2 ;  /* 0x00000002ff007988 */ /* 0x0003e40008000804 */
[----:B-1----:R-:W-:-:S07]  /*02f0*/  MOV R2, 0x310 ;  /* 0x0000031000027802 */ /* 0x002fce0000000f00 */
[----:B0-----:R-:W-:Y:S05]  /*0300*/  CALL.REL.NOINC `($__internal_1_$__cuda_sm10x_tcgen05_guardrail_trap_phase_invalid_during_alloc) ;  /* 0x0000006000b87944 */ /* 0x001fea0003c00000 */
.L_x_2:
[----:B------:R-:W-:Y:S05]  /*0310*/  WARPSYNC.ALL ;  /* 0x0000000000007948 */ /* 0x000fea0003800000 */
[----:B------:R-:W-:Y:S01]  /*0320*/  NOP ;  /* 0x0000000000007918 */ /* 0x000fe20000000000 */
.L_x_0:
[----:B------:R-:W2:Y:S01]  /*0330*/  S2R R123, SR_CTAID.X ;  /* 0x00000000007b7919 */ /* 0x000ea20000002500 */
[----:B------:R-:W3:Y:S01]  /*0340*/  S2UR UR6, SR_CgaCtaId ;  /* 0x00000000000679c3 */ /* 0x000ee20000008800 */
[----:B------:R-:W4:Y:S01]  /*0350*/  LDCU.64 UR4, c[0x0][0x3b0] ;  /* 0x00007600ff0477ac */ /* 0x000f220008000a00 */
[----:B------:R-:W-:Y:S02]  /*0360*/  SHF.R.U32.HI R99, RZ, 0x6, R0 ;  /* 0x00000006ff637819 */ /* 0x000fe40000011600 */
[C---:B------:R-:W-:Y:S01]  /*0370*/  LEA.HI R101, R0.reuse, 0x1c, RZ, 0x1a ;  /* 0x0000001c00657811 */ /* 0x040fe200078fd0ff */
[----:B------:R-:W-:Y:S01]  /*0380*/  UMOV UR12, 0x400 ;  /* 0x00000400000c7882 */ /* 0x000fe20000000000 */
[----:B------:R-:W-:Y:S01]  /*0390*/  SGXT.U32 R99, R99, 0x2 ;  /* 0x000000026363781a */ /* 0x000fe20000000000 */
[----:B------:R-:W1:Y:S01]  /*03a0*/  LDCU.64 UR22, c[0x0][0x358] ;  /* 0x00006b00ff1677ac */ /* 0x000e620008000a00 */
[----:B------:R-:W4:Y:S01]  /*03b0*/  S2UR UR11, SR_CTAID.Y ;  /* 0x00000000000b79c3 */ /* 0x000f220000002600 */
[----:B------:R-:W-:-:S07]  /*03c0*/  LEA.HI R100, R0, 0xc, RZ, 0x1a ;  /* 0x0000000c00647811 */ /* 0x000fce00078fd0ff */
[----:B------:R-:W0:Y:S08]  /*03d0*/  LDC R15, c[0x0][0x3b8] ;  /* 0x0000ee00ff0f7b82 */ /* 0x000e300000000800 */
[----:B------:R-:W1:Y:S01]  /*03e0*/  LDC.64 R16, c[0x0][0x380] ;  /* 0x0000e000ff107b82 */ /* 0x000e620000000a00 */
[----:B---3--:R-:W-:-:S07]  /*03f0*/  ULEA UR12, UR6, UR12, 0x18 ;  /* 0x0000000c060c7291 */ /* 0x008fce000f8ec0ff */
[----:B------:R-:W-:Y:S01]  /*0400*/  BAR.SYNC.DEFER_BLOCKING 0x0 ;  /* 0x0000000000007b1d */ /* 0x000fe20000010000 */
[----:B--2---:R-:W-:Y:S01]  /*0410*/  IMAD.SHL.U32 R123, R123, 0x40, RZ ;  /* 0x000000407b7b7824 */ /* 0x004fe200078e00ff */
[----:B----4-:R-:W-:-:S06]  /*0420*/  UIMAD UR4, UR11, UR4, URZ ;  /* 0x000000040b0472a4 */ /* 0x010fcc000f8e02ff */
[----:B------:R-:W2:Y:S01]  /*0430*/  LDC.64 R102, c[0x0][0x3c0] ;  /* 0x0000f000ff667b82 */ /* 0x000ea20000000a00 */
[----:B------:R-:W-:Y:S01]  /*0440*/  LOP3.LUT R98, R123, 0x3f, R0, 0xf8, !PT ;  /* 0x0000003f7b627812 */ /* 0x000fe200078ef800 */
[----:B0-----:R-:W-:-:S06]  /*0450*/  IMAD R4, R99, R15, RZ ;  /* 0x0000000f63047224 */ /* 0x001fcc00078e02ff */
[----:B------:R-:W0:Y:S01]  /*0460*/  LDC.64 R30, c[0x0][0x388] ;  /* 0x0000e200ff1e7b82 */ /* 0x000e220000000a00 */
[----:B-1----:R-:W-:Y:S01]  /*0470*/  IMAD R3, R98, UR5, RZ ;  /* 0x0000000562037c24 */ /* 0x002fe2000f8e02ff */
[----:B------:R-:W-:Y:S01]  /*0480*/  USHF.R.S32.HI UR5, URZ, 0x1f, UR4 ;  /* 0x0000001fff057899 */ /* 0x000fe20008011404 */
[----:B------:R-:W-:-:S03]  /*0490*/  IMAD R5, R15, 0x4, R4 ;  /* 0x000000040f057824 */ /* 0x000fc600078e0204 */
[----:B------:R-:W-:Y:S01]  /*04a0*/  SHF.R.S32.HI R2, RZ, 0x1f, R3 ;  /* 0x0000001fff027819 */ /* 0x000fe20000011403 */
[----:B------:R-:W-:Y:S01]  /*04b0*/  IMAD R8, R15, 0x4, R5 ;  /* 0x000000040f087824 */ /* 0x000fe200078e0205 */
[----:B------:R-:W-:Y:S01]  /*04c0*/  IADD3 R16, P0, P1, R3, UR4, R16 ;  /* 0x0000000403107c10 */ /* 0x000fe2000f91e010 */
[----:B------:R-:W1:Y:S01]  /*04d0*/  LDS R20, [UR12] ;  /* 0x0000000cff147984 */ /* 0x000e620008000800 */
[----:B------:R-:W-:Y:S01]  /*04e0*/  IMAD R10, R101, R15, RZ ;  /* 0x0000000f650a7224 */ /* 0x000fe200078e02ff */
[----:B------:R-:W3:Y:S01]  /*04f0*/  LDCU UR4, c[0x0][0x3c8] ;  /* 0x00007900ff0477ac */ /* 0x000ee20008000800 */
[----:B------:R-:W-:Y:S01]  /*0500*/  IADD3.X R18, PT, PT, R2, UR5, R17, P0, P1 ;  /* 0x0000000502127c10 */ /* 0x000fe200087e2411 */
[----:B------:R-:W-:Y:S01]  /*0510*/  BAR.SYNC.DEFER_BLOCKING 0x0 ;  /* 0x0000000000007b1d */ /* 0x000fe20000010000 */
[-C--:B------:R-:W-:Y:S01]  /*0520*/  IADD3 R2, P0, PT, R4, R16.reuse, RZ ;  /* 0x0000001004027210 */ /* 0x080fe20007f1e0ff */
[----:B------:R-:W-:Y:S01]  /*0530*/  IMAD R11, R15, 0x8, R8 ;  /* 0x000000080f0b7824 */ /* 0x000fe200078e0208 */
[----:B------:R-:W-:-:S02]  /*0540*/  IADD3 R6, P1, PT, R8, R16, RZ ;  /* 0x0000001008067210 */ /* 0x000fc40007f3e0ff */
[----:B------:R-:W-:Y:S02]  /*0550*/  LEA.HI.X.SX32 R3, R4, R18, 0x1, P0 ;  /* 0x0000001204037211 */ /* 0x000fe400000f0eff */
[----:B------:R-:W-:Y:S01]  /*0560*/  IADD3 R4, P0, PT, R5, R16, RZ ;  /* 0x0000001005047210 */ /* 0x000fe20007f1e0ff */
[----:B------:R-:W-:-:S03]  /*0570*/  IMAD R14, R15, 0x4, R11 ;  /* 0x000000040f0e7824 */ /* 0x000fc600078e020b */
[----:B------:R-:W-:Y:S02]  /*0580*/  LEA.HI.X.SX32 R5, R5, R18, 0x1, P0 ;  /* 0x0000001205057211 */ /* 0x000fe400000f0eff */
[----:B------:R-:W-:Y:S01]  /*0590*/  IADD3 R12, P0, PT, R10, R16, RZ ;  /* 0x000000100a0c7210 */ /* 0x000fe20007f1e0ff */
[----:B------:R-:W-:Y:S01]  /*05a0*/  IMAD R9, R100, R15, RZ ;  /* 0x0000000f64097224 */ /* 0x000fe200078e02ff */
[-C--:B------:R-:W-:Y:S01]  /*05b0*/  LEA.HI.X.SX32 R7, R8, R18.reuse, 0x1, P1 ;  /* 0x0000001208077211 */ /* 0x080fe200008f0eff */
[----:B------:R-:W-:Y:S01]  /*05c0*/  IMAD R15, R15, 0x4, R14 ;  /* 0x000000040f0f7824 */ /* 0x000fe200078e020e */
[----:B------:R-:W-:Y:S02]  /*05d0*/  LEA.HI.X.SX32 R13, R10, R18, 0x1, P0 ;  /* 0x000000120a0d7211 */ /* 0x000fe400000f0eff */
[----:B------:R-:W-:Y:S01]  /*05e0*/  IADD3 R8, P1, PT, R9, R16, RZ ;  /* 0x0000001009087210 */ /* 0x000fe20007f3e0ff */
[----:B------:R4:W5:Y:S01]  /*05f0*/  LDG.E.U8 R17, desc[UR22][R2.64] ;  /* 0x0000001602117981 */ /* 0x000962000c1e1100 */
[----:B------:R-:W-:-:S03]  /*0600*/  LOP3.LUT R66, R0, 0x1f, RZ, 0xc0, !PT ;  /* 0x0000001f00427812 */ /* 0x000fc600078ec0ff */
[----:B------:R2:W5:Y:S04]  /*0610*/  LDG.E.U8 R19, desc[UR22][R4.64] ;  /* 0x0000001604137981 */ /* 0x000568000c1e1100 */
[----:B------:R0:W5:Y:S01]  /*0620*/  LDG.E.U8 R21, desc[UR22][R6.64] ;  /* 0x0000001606157981 */ /* 0x000162000c1e1100 */
[----:B------:R-:W-:Y:S02]  /*0630*/  LEA.HI.X.SX32 R9, R9, R18, 0x1, P1 ;  /* 0x0000001209097211 */ /* 0x000fe400008f0eff */
[C---:B----4-:R-:W-:Y:S01]  /*0640*/  IADD3 R2, P0, PT, R11.reuse, R16, RZ ;  /* 0x000000100b027210 */ /* 0x050fe20007f1e0ff */
[----:B------:R-:W5:Y:S01]  /*0650*/  LDG.E.U8 R13, desc[UR22][R12.64] ;  /* 0x000000160c0d7981 */ /* 0x000f62000c1e1100 */
[----:B--2---:R-:W-:Y:S02]  /*0660*/  SHF.R.U32.HI R4, RZ, 0x5, R0 ;  /* 0x00000005ff047819 */ /* 0x004fe40000011600 */
[----:B------:R-:W-:Y:S01]  /*0670*/  LEA.HI.X.SX32 R3, R11, R18, 0x1, P0 ;  /* 0x000000120b037211 */ /* 0x000fe200000f0eff */
[----:B------:R-:W-:Y:S01]  /*0680*/  IMAD R5, R102, UR11, RZ ;  /* 0x0000000b66057c24 */ /* 0x000fe2000f8e02ff */
[-C--:B0-----:R-:W-:Y:S01]  /*0690*/  IADD3 R6, P0, PT, R15, R16.reuse, RZ ;  /* 0x000000100f067210 */ /* 0x081fe20007f1e0ff */
[----:B------:R-:W5:Y:S01]  /*06a0*/  LDG.E.U8 R23, desc[UR22][R8.64] ;  /* 0x0000001608177981 */ /* 0x000f62000c1e1100 */
[----:B------:R-:W-:Y:S01]  /*06b0*/  R2UR UR20, R4 ;  /* 0x00000000041472ca */ /* 0x000fe200000e0000 */
[----:B---3--:R-:W-:Y:S01]  /*06c0*/  IMAD R4, R66, UR4, RZ ;  /* 0x0000000442047c24 */ /* 0x008fe2000f8e02ff */
[----:B------:R-:W-:-:S02]  /*06d0*/  IADD3 R10, P1, PT, R14, R16, RZ ;  /* 0x000000100e0a7210 */ /* 0x000fc40007f3e0ff */
[-C--:B------:R-:W-:Y:S02]  /*06e0*/  LEA.HI.X.SX32 R7, R15, R18.reuse, 0x1, P0 ;  /* 0x000000120f077211 */ /* 0x080fe400000f0eff */
[----:B------:R0:W5:Y:S01]  /*06f0*/  LDG.E.U8 R15, desc[UR22][R2.64] ;  /* 0x00000016020f7981 */ /* 0x000162000c1e1100 */
[----:B------:R-:W-:Y:S02]  /*0700*/  LEA.HI.X.SX32 R11, R14, R18, 0x1, P1 ;  /* 0x000000120e0b7211 */ /* 0x000fe400008f0eff */
[----:B------:R-:W-:Y:S01]  /*0710*/  IADD3 R29, P0, P1, R4, R30, R5 ;  /* 0x0000001e041d7210 */ /* 0x000fe2000791e005 */
[----:B------:R2:W5:Y:S03]  /*0720*/  LDG.E.U8 R25, desc[UR22][R6.64] ;  /* 0x0000001606197981 */ /* 0x000566000c1e1100 */
[----:B------:R-:W-:Y:S01]  /*0730*/  UIADD3 UR5, UPT, UPT, UR20, 0x38, URZ ;  /* 0x0000003814057890 */ /* 0x000fe2000fffe0ff */
[----:B------:R3:W5:Y:S01]  /*0740*/  LDG.E.U8 R11, desc[UR22][R10.64] ;  /* 0x000000160a0b7981 */ /* 0x000762000c1e1100 */
[----:B0-----:R-:W-:-:S02]  /*0750*/  SHF.R.U32.HI R2, RZ, 0x5, R0 ;  /* 0x00000005ff027819 */ /* 0x001fc40000011600 */
[----:B------:R-:W-:Y:S02]  /*0760*/  SHF.R.S32.HI R3, RZ, 0x1f, R4 ;  /* 0x0000001fff037819 */ /* 0x000fe40000011404 */
[----:B------:R-:W-:Y:S02]  /*0770*/  SHF.R.S32.HI R4, RZ, 0x1f, R5 ;  /* 0x0000001fff047819 */ /* 0x000fe40000011405 */
[----:B------:R-:W-:Y:S02]  /*0780*/  SGXT.U32 R2, R2, 0x3 ;  /* 0x000000030202781a */ /* 0x000fe40000000000 */
[----:B------:R-:W-:Y:S02]  /*0790*/  SHF.R.S32.HI R5, RZ, 0x7, R0 ;  /* 0x00000007ff057819 */ /* 0x000fe40000011400 */
[----:B------:R-:W-:Y:S01]  /*07a0*/  IADD3.X R31, PT, PT, R3, R31, R4, P0, P1 ;  /* 0x0000001f031f7210 */ /* 0x000fe200007e2404 */
[----:B------:R-:W-:Y:S01]  /*07b0*/  IMAD R4, R2, R103, RZ ;  /* 0x0000006702047224 */ /* 0x000fe200078e02ff */
[----:B------:R-:W-:-:S03]  /*07c0*/  SGXT R2, R5, 0x1 ;  /* 0x000000010502781a */ /* 0x000fc60000000200 */
[----:B--2---:R-:W-:Y:S01]  /*07d0*/  IMAD R6, R103, 0x8, R4 ;  /* 0x0000000867067824 */ /* 0x004fe200078e0204 */
[----:B------:R-:W-:-:S03]  /*07e0*/  LOP3.LUT R27, R2, 0x90, RZ, 0xc0, !PT ;  /* 0x00000090021b7812 */ /* 0x000fc600078ec0ff */
[----:B------:R-:W-:Y:S01]  /*07f0*/  IMAD R2, R103, 0x8, R6 ;  /* 0x0000000867027824 */ /* 0x000fe200078e0206 */
[----:B------:R-:W-:-:S03]  /*0800*/  IADD3 R64, P1, PT, R4, R29, RZ ;  /* 0x0000001d04407210 */ /* 0x000fc60007f3e0ff */
[----:B------:R-:W-:Y:S01]  /*0810*/  IMAD R8, R103, 0x10, R2 ;  /* 0x0000001067087824 */ /* 0x000fe200078e0202 */
[----:B------:R-:W-:-:S03]  /*0820*/  LEA.HI.X.SX32 R65, R4, R31, 0x1, P1 ;  /* 0x0000001f04417211 */ /* 0x000fc600008f0eff */
[C---:B------:R-:W-:Y:S01]  /*0830*/  IMAD R4, R103.reuse, 0x8, R8 ;  /* 0x0000000867047824 */ /* 0x040fe200078e0208 */
[----:B------:R-:W-:Y:S01]  /*0840*/  UIADD3 UR4, UPT, UPT, UR20, 0x18, URZ ;  /* 0x0000001814047890 */ /* 0x000fe2000fffe0ff */
[C---:B------:R-:W-:Y:S01]  /*0850*/  IADD3 R62, P1, PT, R6.reuse, R29, RZ ;  /* 0x0000001d063e7210 */ /* 0x040fe20007f3e0ff */
[C---:B------:R-:W-:Y:S02]  /*0860*/  IMAD R5, R103.reuse, UR5, RZ ;  /* 0x0000000567057c24 */ /* 0x040fe4000f8e02ff */
[C---:B---3--:R-:W-:Y:S01]  /*0870*/  IMAD R10, R103.reuse, 0x8, R4 ;  /* 0x00000008670a7824 */ /* 0x048fe200078e0204 */
[----:B------:R-:W-:Y:S01]  /*0880*/  LEA.HI.X.SX32 R63, R6, R31, 0x1, P1 ;  /* 0x0000001f063f7211 */ /* 0x000fe200008f0eff */
[C---:B------:R-:W-:Y:S02]  /*0890*/  IMAD R3, R103.reuse, UR4, RZ ;  /* 0x0000000467037c24 */ /* 0x040fe4000f8e02ff */
[----:B------:R-:W-:Y:S01]  /*08a0*/  IMAD R6, R103, 0x10, R10 ;  /* 0x0000001067067824 */ /* 0x000fe200078e020a */
[----:B------:R-:W-:-:S03]  /*08b0*/  IADD3 R58, P3, PT, R5, R29, RZ ;  /* 0x0000001d053a7210 */ /* 0x000fc60007f7e0ff */
[----:B------:R-:W-:Y:S01]  /*08c0*/  IMAD R12, R103, 0x8, R6 ;  /* 0x00000008670c7824 */ /* 0x000fe200078e0206 */
[----:B------:R-:W-:Y:S02]  /*08d0*/  IADD3 R60, P2, PT, R3, R29, RZ ;  /* 0x0000001d033c7210 */ /* 0x000fe40007f5e0ff */
[----:B------:R-:W-:Y:S01]  /*08e0*/  LEA.HI.X.SX32 R59, R5, R31, 0x1, P3 ;  /* 0x0000001f053b7211 */ /* 0x000fe200018f0eff */
[----:B------:R-:W-:Y:S01]  /*08f0*/  IMAD R14, R103, 0x8, R12 ;  /* 0x00000008670e7824 */ /* 0x000fe200078e020c */
[----:B------:R-:W-:Y:S01]  /*0900*/  IADD3 R48, P3, PT, R4, R29, RZ ;  /* 0x0000001d04307210 */ /* 0x000fe20007f7e0ff */
[----:B------:R-:W-:Y:S01]  /*0910*/  UIADD3 UR7, UPT, UPT, UR20, 0x58, URZ ;  /* 0x0000005814077890 */ /* 0x000fe2000fffe0ff */
[----:B------:R-:W-:Y:S02]  /*0920*/  LEA.HI.X.SX32 R61, R3, R31, 0x1, P2 ;  /* 0x0000001f033d7211 */ /* 0x000fe400010f0eff */
[----:B------:R-:W-:Y:S02]  /*0930*/  IADD3 R50, P2, PT, R8, R29, RZ ;  /* 0x0000001d08327210 */ /* 0x000fe40007f5e0ff */
[----:B------:R-:W-:Y:S01]  /*0940*/  LEA.HI.X.SX32 R49, R4, R31, 0x1, P3 ;  /* 0x0000001f04317211 */ /* 0x000fe200018f0eff */
[C---:B------:R-:W-:Y:S01]  /*0950*/  IMAD R4, R103.reuse, 0x10, R14 ;  /* 0x0000001067047824 */ /* 0x040fe200078e020e */
[----:B------:R-:W-:Y:S01]  /*0960*/  UIADD3 UR8, UPT, UPT, UR20, 0x78, URZ ;  /* 0x0000007814087890 */ /* 0x000fe2000fffe0ff */
[----:B------:R-:W-:Y:S01]  /*0970*/  ISETP.GE.U32.AND P6, PT, R0, 0x20, PT ;  /* 0x000000200000780c */ /* 0x000fe20003fc6070 */
[----:B------:R-:W-:Y:S01]  /*0980*/  IMAD R7, R103, UR7, RZ ;  /* 0x0000000767077c24 */ /* 0x000fe2000f8e02ff */
[----:B------:R-:W-:-:S02]  /*0990*/  IADD3 R52, P1, PT, R2, R29, RZ ;  /* 0x0000001d02347210 */ /* 0x000fc40007f3e0ff */
[-C--:B------:R-:W-:Y:S01]  /*09a0*/  LEA.HI.X.SX32 R51, R8, R31.reuse, 0x1, P2 ;  /* 0x0000001f08337211 */ /* 0x080fe200010f0eff */
[C---:B------:R-:W-:Y:S01]  /*09b0*/  IMAD R8, R103.reuse, 0x8, R4 ;  /* 0x0000000867087824 */ /* 0x040fe200078e0204 */
[----:B------:R-:W-:Y:S01]  /*09c0*/  LEA.HI.X.SX32 R53, R2, R31, 0x1, P1 ;  /* 0x0000001f02357211 */ /* 0x000fe200008f0eff */
[----:B------:R-:W-:Y:S01]  /*09d0*/  IMAD R9, R103, UR8, RZ ;  /* 0x0000000867097c24 */ /* 0x000fe2000f8e02ff */
[-C--:B------:R-:W-:Y:S01]  /*09e0*/  IADD3 R56, P4, PT, R7, R29.reuse, RZ ;  /* 0x0000001d07387210 */ /* 0x080fe20007f9e0ff */
[----:B------:R-:W-:Y:S01]  /*09f0*/  IMAD R3, R103, 0x8, R8 ;  /* 0x0000000867037824 */ /* 0x000fe200078e0208 */
[-C--:B------:R-:W-:Y:S02]  /*0a00*/  IADD3 R46, P1, PT, R10, R29.reuse, RZ ;  /* 0x0000001d0a2e7210 */ /* 0x080fe40007f3e0ff */
[-C--:B------:R-:W-:Y:S02]  /*0a10*/  IADD3 R44, P2, PT, R6, R29.reuse, RZ ;  /* 0x0000001d062c7210 */ /* 0x080fe40007f5e0ff */
[----:B------:R-:W-:-:S02]  /*0a20*/  IADD3 R42, P3, PT, R12, R29, RZ ;  /* 0x0000001d0c2a7210 */ /* 0x000fc40007f7e0ff */
[-C--:B------:R-:W-:Y:S02]  /*0a30*/  LEA.HI.X.SX32 R57, R7, R31.reuse, 0x1, P4 ;  /* 0x0000001f07397211 */ /* 0x080fe400020f0eff */
[-C--:B------:R-:W-:Y:S02]  /*0a40*/  LEA.HI.X.SX32 R47, R10, R31.reuse, 0x1, P1 ;  /* 0x0000001f0a2f7211 */ /* 0x080fe400008f0eff */
[-C--:B------:R-:W-:Y:S02]  /*0a50*/  LEA.HI.X.SX32 R45, R6, R31.reuse, 0x1, P2 ;  /* 0x0000001f062d7211 */ /* 0x080fe400010f0eff */
[----:B------:R-:W-:Y:S02]  /*0a60*/  LEA.HI.X.SX32 R43, R12, R31, 0x1, P3 ;  /* 0x0000001f0c2b7211 */ /* 0x000fe400018f0eff */
[-C--:B------:R-:W-:Y:S02]  /*0a70*/  IADD3 R54, P5, PT, R9, R29.reuse, RZ ;  /* 0x0000001d09367210 */ /* 0x080fe40007fbe0ff */
[----:B------:R-:W-:-:S02]  /*0a80*/  IADD3 R40, P1, PT, R14, R29, RZ ;  /* 0x0000001d0e287210 */ /* 0x000fc40007f3e0ff */
[-C--:B------:R-:W-:Y:S02]  /*0a90*/  IADD3 R38, P2, PT, R4, R29.reuse, RZ ;  /* 0x0000001d04267210 */ /* 0x080fe40007f5e0ff */
[-C--:B------:R-:W-:Y:S02]  /*0aa0*/  IADD3 R36, P3, PT, R8, R29.reuse, RZ ;  /* 0x0000001d08247210 */ /* 0x080fe40007f7e0ff */
[----:B------:R-:W-:Y:S02]  /*0ab0*/  IADD3 R2, P4, PT, R3, R29, RZ ;  /* 0x0000001d03027210 */ /* 0x000fe40007f9e0ff */
[----:B-1----:R-:W-:Y:S02]  /*0ac0*/  R2UR UR10, R20 ;  /* 0x00000000140a72ca */ /* 0x002fe400000e0000 */
[----:B------:R-:W-:Y:S02]  /*0ad0*/  LOP3.LUT P0, RZ, R0, 0xff, RZ, 0xc0, !PT ;  /* 0x000000ff00ff7812 */ /* 0x000fe4000780c0ff */
[----:B------:R-:W-:-:S02]  /*0ae0*/  LEA.HI.X.SX32 R55, R9, R31, 0x1, P5 ;  /* 0x0000001f09377211 */ /* 0x000fc400028f0eff */
[-C--:B------:R-:W-:Y:S02]  /*0af0*/  LEA.HI.X.SX32 R41, R14, R31.reuse, 0x1, P1 ;  /* 0x0000001f0e297211 */ /* 0x080fe400008f0eff */
[-C--:B------:R-:W-:Y:S02]  /*0b00*/  LEA.HI.X.SX32 R39, R4, R31.reuse, 0x1, P2 ;  /* 0x0000001f04277211 */ /* 0x080fe400010f0eff */
[-C--:B------:R-:W-:Y:S02]  /*0b10*/  LEA.HI.X.SX32 R37, R8, R31.reuse, 0x1, P3 ;  /* 0x0000001f08257211 */ /* 0x080fe400018f0eff */
[----:B------:R-:W-:Y:S02]  /*0b20*/  LEA.HI.X.SX32 R3, R3, R31, 0x1, P4 ;  /* 0x0000001f03037211 */ /* 0x000fe400020f0eff */
[----:B------:R-:W-:Y:S01]  /*0b30*/  LOP3.LUT R104, R27, 0x7f, R0, 0x78, !PT ;  /* 0x0000007f1b687812 */ /* 0x000fe200078e7800 */
[----:B------:R-:W-:Y:S06]  /*0b40*/  @P6 BRA `(.L_x_5) ;  /* 0x0000000000186947 */ /* 0x000fec0003800000 */
[----:B------:R-:W-:Y:S01]  /*0b50*/  ELECT P1, URZ, PT ;  /* 0x0000000000ff782f */ /* 0x000fe20003820000 */
[----:B------:R-:W-:Y:S01]  /*0b60*/  IMAD.MOV.U32 R4, RZ, RZ, 0x1 ;  /* 0x00000001ff047424 */ /* 0x000fe200078e00ff */
[----:B------:R-:W-:Y:S01]  /*0b70*/  UMOV UR4, 0x40 ;  /* 0x0000004000047882 */ /* 0x000fe20000000000 */
[----:B------:R-:W-:Y:S01]  /*0b80*/  UVIRTCOUNT.DEALLOC.SMPOOL 0x80 ;  /* 0x000000800000784c */ /* 0x000fe20000000000 */
[----:B------:R-:W-:-:S09]  /*0b90*/  ULEA UR4, UR6, UR4, 0x18 ;  /* 0x0000000406047291 */ /* 0x000fd2000f8ec0ff */
[----:B------:R0:W-:Y:S03]  /*0ba0*/  @P1 STS.U8 [UR4], R4 ;  /* 0x00000004ff001988 */ /* 0x0001e60008000004 */
.L_x_5:
[----:B------:R-:W-:Y:S01]  /*0bb0*/  USHF.L.U32 UR4, UR20, 0x15, URZ ;  /* 0x0000001514047899 */ /* 0x000fe200080006ff */
[----:B------:R-:W-:Y:S01]  /*0bc0*/  LOP3.LUT R106, R104, 0x20, RZ, 0x3c, !PT ;  /* 0x00000020686a7812 */ /* 0x000fe200078e3cff */
[----:B------:R-:W-:Y:S01]  /*0bd0*/  ULOP3.LUT UR15, UR20, 0x4, URZ, 0xc0, !UPT ;  /* 0x00000004140f7892 */ /* 0x000fe2000f8ec0ff */
[----:B-----5:R-:W-:Y:S01]  /*0be0*/  STS.U8 [R104+UR12+0x5000], R17 ;  /* 0x0050001168007988 */ /* 0x020fe2000800000c */
[----:B------:R-:W-:Y:S01]  /*0bf0*/  ULOP3.LUT UR6, UR4, 0x600000, URZ, 0xc0, !UPT ;  /* 0x0060000004067892 */ /* 0x000fe2000f8ec0ff */
[----:B------:R-:W-:Y:S01]  /*0c00*/  VIADD R105, R123, 0x40 ;  /* 0x000000407b697836 */ /* 0x000fe20000000000 */
[----:B------:R-:W-:Y:S01]  /*0c10*/  VOTEU.ALL UP0, P0 ;  /* 0x0000000000ff7886 */ /* 0x000fe20000000000 */
[----:B------:R-:W-:Y:S01]  /*0c20*/  STS.U8 [R104+UR12+0x5200], R21 ;  /* 0x0052001568007988 */ /* 0x000fe2000800000c */
[----:B------:R-:W-:Y:S01]  /*0c30*/  UIADD3 UR13, UPT, UPT, UR10, UR6, URZ ;  /* 0x000000060a0d7290 */ /* 0x000fe2000fffe0ff */
[----:B------:R-:W-:Y:S01]  /*0c40*/  PRMT R5, RZ, 0x7610, R5 ;  /* 0x00007610ff057816 */ /* 0x000fe20000000005 */
[----:B------:R-:W-:Y:S01]  /*0c50*/  UMOV UR5, 0x1 ;  /* 0x0000000100057882 */ /* 0x000fe20000000000 */
[----:B------:R-:W-:Y:S01]  /*0c60*/  STS.U8 [R104+UR12+0x5400], R15 ;  /* 0x0054000f68007988 */ /* 0x000fe2000800000c */
[----:B------:R-:W-:-:S02]  /*0c70*/  ULEA UR13, UR15, UR13, 0x2 ;  /* 0x0000000d0f0d7291 */ /* 0x000fc4000f8e10ff */
[----:B------:R-:W-:-:S04]  /*0c80*/  @!UP0 UIADD3 UR8, UPT, UPT, -UR5, 0x100000, URZ ;  /* 0x0010000005088890 */ /* 0x000fc8000fffe1ff */
[----:B------:R-:W-:Y:S02]  /*0c90*/  @!UP0 USHF.L.U32 UR9, UR8, 0xb, URZ ;  /* 0x0000000b08098899 */ /* 0x000fe400080006ff */
[----:B------:R-:W-:Y:S02]  /*0ca0*/  @!UP0 USHF.L.U32 UR8, UR8, 0x1, URZ ;  /* 0x0000000108088899 */ /* 0x000fe400080006ff */
[----:B------:R-:W-:Y:S02]  /*0cb0*/  UIADD3 UR14, UPT, UPT, UR12, 0x5800, URZ ;  /* 0x000058000c0e7890 */ /* 0x000fe4000fffe0ff */
[----:B------:R-:W-:Y:S01]  /*0cc0*/  STS.U8 [R104+UR12+0x5600], R25 ;  /* 0x0056001968007988 */ /* 0x000fe2000800000c */
[----:B------:R-:W-:Y:S01]  /*0cd0*/  VOTEU.ALL UP1, P0 ;  /* 0x0000000000ff7886 */ /* 0x000fe20000020000 */
[----:B------:R-:W-:Y:S02]  /*0ce0*/  ISETP.GT.AND P1, PT, R105, RZ, PT ;  /* 0x000000ff6900720c */ /* 0x000fe40003f24270 */
[----:B------:R-:W-:Y:S01]  /*0cf0*/  STS.U8 [R106+UR12+0x5100], R19 ;  /* 0x005100136a007988 */ /* 0x000fe2000800000c */
[----:B------:R-:W-:-:S03]  /*0d00*/  PRMT R7, RZ, 0x7610, R7 ;  /* 0x00007610ff077816 */ /* 0x000fc60000000007 */
[----:B------:R-:W-:Y:S04]  /*0d10*/  STS.U8 [R106+UR12+0x5300], R23 ;  /* 0x005300176a007988 */ /* 0x000fe8000800000c */
[----:B------:R1:W-:Y:S04]  /*0d20*/  STS.U8 [R106+UR12+0x5500], R11 ;  /* 0x0055000b6a007988 */ /* 0x0003e8000800000c */
[----:B------:R2:W-:Y:S01]  /*0d30*/  STS.U8 [R106+UR12+0x5700], R13 ;  /* 0x0057000d6a007988 */ /* 0x0005e2000800000c */
[----:B------:R-:W-:Y:S01]  /*0d40*/  STTM.16dp32bit_t0_t15.x8 tmem[UR13], RZ ;  /* 0x000000ff000079ed */ /* 0x000fe2000898000d */
[----:B------:R-:W-:Y:S01]  /*0d50*/  STTM.16dp32bit_t16_t31.x8 tmem[UR13+0x8], RZ ;  /* 0x000008ff000079ed */ /* 0x000fe200089a000d */
[----:B------:R-:W3:Y:S02]  /*0d60*/  FENCE.VIEW.ASYNC.T ;  /* 0x00000000000073c6 */ /* 0x000ee40000000200 */
[----:B---3--:R-:W-:Y:S01]  /*0d70*/  BAR.SYNC.DEFER_BLOCKING 0x0 ;  /* 0x0000000000007b1d */ /* 0x008fe20000010000 */
[----:B------:R-:W-:-:S02]  /*0d80*/  PRMT R9, RZ, 0x7610, R9 ;  /* 0x00007610ff097816 */ /* 0x000fc40000000009 */
[----:B-1----:R-:W-:Y:S02]  /*0d90*/  PRMT R11, RZ, 0x7610, R11 ;  /* 0x00007610ff0b7816 */ /* 0x002fe4000000000b */
[----:B--2---:R-:W-:Y:S01]  /*0da0*/  PRMT R13, RZ, 0x7610, R13 ;  /* 0x00007610ff0d7816 */ /* 0x004fe2000000000d */
[----:B------:R-:W1:Y:S02]  /*0db0*/  FENCE.VIEW.ASYNC.S ;  /* 0x00000000000073c6 */ /* 0x000e640000000000 */
[----:B-1----:R1:W2:Y:S02]  /*0dc0*/  @!UP1 SYNCS.EXCH.64 URZ, [UR14], UR8 ;  /* 0x000000080eff95b2 */ /* 0x0022a40008000100 */
[----:B--2---:R-:W-:Y:S01]  /*0dd0*/  BAR.SYNC.DEFER_BLOCKING 0x0 ;  /* 0x0000000000007b1d */ /* 0x004fe20000010000 */
[----:B------:R-:W-:Y:S02]  /*0de0*/  PRMT R15, RZ, 0x7610, R15 ;  /* 0x00007610ff0f7816 */ /* 0x000fe4000000000f */
[----:B------:R-:W-:-:S02]  /*0df0*/  PRMT R17, RZ, 0x7610, R17 ;  /* 0x00007610ff117816 */ /* 0x000fc40000000011 */
[----:B------:R-:W-:Y:S02]  /*0e00*/  PRMT R19, RZ, 0x7610, R19 ;  /* 0x00007610ff137816 */ /* 0x000fe40000000013 */
[----:B------:R-:W-:Y:S02]  /*0e10*/  PRMT R21, RZ, 0x7610, R21 ;  /* 0x00007610ff157816 */ /* 0x000fe40000000015 */
[----:B------:R-:W-:Y:S02]  /*0e20*/  PRMT R23, RZ, 0x7610, R23 ;  /* 0x00007610ff177816 */ /* 0x000fe40000000017 */
[----:B------:R-:W-:Y:S02]  /*0e30*/  PRMT R25, RZ, 0x7610, R25 ;  /* 0x00007610ff197816 */ /* 0x000fe40000000019 */
[----:B------:R-:W-:Y:S02]  /*0e40*/  PRMT R27, RZ, 0x7610, R27 ;  /* 0x00007610ff1b7816 */ /* 0x000fe4000000001b */
[----:B------:R-:W-:-:S02]  /*0e50*/  PRMT R29, RZ, 0x7610, R29 ;  /* 0x00007610ff1d7816 */ /* 0x000fc4000000001d */
[----:B------:R-:W-:Y:S02]  /*0e60*/  PRMT R31, RZ, 0x7610, R31 ;  /* 0x00007610ff1f7816 */ /* 0x000fe4000000001f */
[----:B------:R-:W-:Y:S02]  /*0e70*/  PRMT R33, RZ, 0x7610, R33 ;  /* 0x00007610ff217816 */ /* 0x000fe40000000021 */
[----:B------:R-:W-:Y:S01]  /*0e80*/  PRMT R35, RZ, 0x7610, R35 ;  /* 0x00007610ff237816 */ /* 0x000fe20000000023 */
[----:B------:R-:W2:Y:S04]  /*0e90*/  @P1 LDG.E.U8 R5, desc[UR22][R64.64] ;  /* 0x0000001640051981 */ /* 0x000ea8000c1e1100 */
[----:B------:R-:W3:Y:S04]  /*0ea0*/  @P1 LDG.E.U8 R7, desc[UR22][R62.64] ;  /* 0x000000163e071981 */ /* 0x000ee8000c1e1100 */
[----:B------:R-:W4:Y:S04]  /*0eb0*/  @P1 LDG.E.U8 R9, desc[UR22][R52.64] ;  /* 0x0000001634091981 */ /* 0x000f28000c1e1100 */
        /* <DEDUP_REMOVED lines=12> */
[----:B------:R-:W4:Y:S01]  /*0f80*/  @P1 LDG.E.U8 R35, desc[UR22][R54.64] ;  /* 0x0000001636231981 */ /* 0x000f22000c1e1100 */
[----:B-1----:R-:W-:-:S04]  /*0f90*/  @!UP0 UIADD3 UR8, UPT, UPT, -UR5, 0x100000, URZ ;  /* 0x0010000005088890 */ /* 0x002fc8000fffe1ff */
[----:B------:R-:W-:Y:S02]  /*0fa0*/  @!UP0 USHF.L.U32 UR9, UR8, 0xb, URZ ;  /* 0x0000000b08098899 */ /* 0x000fe400080006ff */
[----:B------:R-:W-:Y:S01]  /*0fb0*/  @!UP0 USHF.L.U32 UR8, UR8, 0x1, URZ ;  /* 0x0000000108088899 */ /* 0x000fe200080006ff */
[----:B------:R-:W-:Y:S01]  /*0fc0*/  VOTEU.ALL UP1, P0 ;  /* 0x0000000000ff7886 */ /* 0x000fe20000020000 */
[----:B------:R-:W-:-:S04]  /*0fd0*/  @!UP0 UIADD3 UR4, UPT, UPT, -UR5, 0x100000, URZ ;  /* 0x0010000005048890 */ /* 0x000fc8000fffe1ff */
[----:B------:R-:W-:Y:S02]  /*0fe0*/  @!UP0 USHF.L.U32 UR5, UR4, 0xb, URZ ;  /* 0x0000000b04058899 */ /* 0x000fe400080006ff */
[----:B------:R-:W-:Y:S02]  /*0ff0*/  @!UP0 USHF.L.U32 UR4, UR4, 0x1, URZ ;  /* 0x0000000104048899 */ /* 0x000fe400080006ff */
[----:B------:R-:W-:Y:S01]  /*1000*/  UIADD3 UR29, UPT, UPT, UR10, 0x100000, URZ ;  /* 0x001000000a1d7890 */ /* 0x000fe2000fffe0ff */
[----:B------:R-:W-:Y:S01]  /*1010*/  ISETP.EQ.U32.AND P6, PT, RZ, UR20, P1 ;  /* 0x00000014ff007c0c */ /* 0x000fe20008fc2070 */
[----:B------:R-:W-:Y:S02]  /*1020*/  UIADD3 UR17, UPT, UPT, UR12, 0x3000, URZ ;  /* 0x000030000c117890 */ /* 0x000fe4000fffe0ff */
[----:B------:R-:W-:-:S04]  /*1030*/  UIADD3 UR6, UPT, UPT, UR6, UR29, URZ ;  /* 0x0000001d06067290 */ /* 0x000fc8000fffe0ff */
[----:B------:R-:W-:Y:S01]  /*1040*/  ULEA UR15, UR15, UR6, 0x4 ;  /* 0x000000060f0f7291 */ /* 0x000fe2000f8e20ff */
[----:B------:R1:W0:Y:S01]  /*1050*/  @!UP1 SYNCS.EXCH.64 URZ, [UR12+0x5808], UR8 ;  /* 0x005808080cff95b2 */ /* 0x0002220008000100 */
[----:B------:R-:W-:Y:S01]  /*1060*/  VOTEU.ALL UP1, P0 ;  /* 0x0000000000ff7886 */ /* 0x000fe20000020000 */
[----:B--2---:R1:W-:Y:S04]  /*1070*/  STS.U8 [R104+UR12+0x2000], R5 ;  /* 0x0020000568007988 */ /* 0x0043e8000800000c */
[----:B---3--:R1:W-:Y:S04]  /*1080*/  STS.U8 [R104+UR12+0x2100], R7 ;  /* 0x0021000768007988 */ /* 0x0083e8000800000c */
[----:B----4-:R1:W-:Y:S04]  /*1090*/  STS.U8 [R104+UR12+0x2200], R9 ;  /* 0x0022000968007988 */ /* 0x0103e8000800000c */
[----:B------:R1:W-:Y:S04]  /*10a0*/  STS.U8 [R104+UR12+0x2300], R11 ;  /* 0x0023000b68007988 */ /* 0x0003e8000800000c */
        /* <DEDUP_REMOVED lines=11> */
[----:B------:R1:W-:Y:S01]  /*1160*/  STS.U8 [R104+UR12+0x2f00], R35 ;  /* 0x002f002368007988 */ /* 0x0003e2000800000c */
[----:B0-----:R0:W-:Y:S06]  /*1170*/  MEMBAR.ALL.CTA ;  /* 0x0000000000007992 */ /* 0x0011ec0000008000 */
[----:B0-----:R-:W-:Y:S04]  /*1180*/  FENCE.VIEW.ASYNC.S ;  /* 0x00000000000073c6 */ /* 0x001fe80000000000 */
[----:B------:R-:W0:Y:S02]  /*1190*/  FENCE.VIEW.ASYNC.S ;  /* 0x00000000000073c6 */ /* 0x000e240000000000 */
[----:B0-----:R1:W0:Y:S02]  /*11a0*/  @!UP1 SYNCS.EXCH.64 URZ, [UR12+0x3000], UR4 ;  /* 0x003000040cff95b2 */ /* 0x0012240008000100 */
[----:B0-----:R-:W-:Y:S06]  /*11b0*/  BAR.SYNC.DEFER_BLOCKING 0x0 ;  /* 0x0000000000007b1d */ /* 0x001fec0000010000 */
[----:B-1----:R-:W-:Y:S05]  /*11c0*/  @!P6 BRA `(.L_x_6) ;  /* 0x000000000040e947 */ /* 0x002fea0003800000 */
[----:B------:R-:W-:Y:S02]  /*11d0*/  UIADD3 UR4, UPT, UPT, UR12, 0x5000, URZ ;  /* 0x000050000c047890 */ /* 0x000fe4000fffe0ff */
[----:B------:R-:W-:Y:S02]  /*11e0*/  UIADD3 UR5, UPT, UPT, UR12, 0x2000, URZ ;  /* 0x000020000c057890 */ /* 0x000fe4000fffe0ff */
[----:B------:R-:W-:Y:S02]  /*11f0*/  USHF.R.U32.HI UR4, URZ, 0x4, UR4 ;  /* 0x00000004ff047899 */ /* 0x000fe40008011604 */
[----:B------:R-:W-:Y:S02]  /*1200*/  USHF.R.U32.HI UR5, URZ, 0x4, UR5 ;  /* 0x00000004ff057899 */ /* 0x000fe40008011605 */
[----:B------:R-:W-:Y:S02]  /*1210*/  USGXT.U32 UR6, UR4, 0xe ;  /* 0x0000000e0406789a */ /* 0x000fe40008000000 */
[----:B------:R-:W-:Y:S01]  /*1220*/  USGXT.U32 UR8, UR5, 0xe ;  /* 0x0000000e0508789a */ /* 0x000fe20008000000 */
[----:B------:R-:W-:-:S02]  /*1230*/  UMOV UR4, UR17 ;  /* 0x0000001100047c82 */ /* 0x000fc40008000000 */
[----:B------:R-:W-:Y:S01]  /*1240*/  UMOV UR5, URZ ;  /* 0x000000ff00057c82 */ /* 0x000fe20008000000 */
[----:B------:R-:W-:Y:S01]  /*1250*/  UMOV UR18, 0x0 ;  /* 0x0000000000127882 */ /* 0x000fe20000000000 */
[----:B------:R-:W-:Y:S01]  /*1260*/  UMOV UR19, 0x4208010 ;  /* 0x0420801000137882 */ /* 0x000fe20000000000 */
[----:B------:R-:W-:Y:S01]  /*1270*/  UMOV UR7, 0x80004020 ;  /* 0x8000402000077882 */ /* 0x000fe20000000000 */
[----:B------:R-:W-:Y:S01]  /*1280*/  UMOV UR9, 0xc0004010 ;  /* 0xc000401000097882 */ /* 0x000fe20000000000 */
[----:B------:R-:W-:Y:S01]  /*1290*/  UMOV UR4, UR4 ;  /* 0x0000000400047c82 */ /* 0x000fe20008000000 */
[----:B------:R0:W-:Y:S01]  /*12a0*/  UTCQMMA gdesc[UR6], gdesc[UR8], tmem[UR29], tmem[UR18], idesc[UR19], !UPT ;  /* 0x00ff1208060075ea */ /* 0x0001e2000f80031d */
[----:B------:R0:W-:Y:S01]  /*12b0*/  UTCBAR [UR4], URZ ;  /* 0x000000ff040073e9 */ /* 0x0001e200080000ff */
[----:B------:R-:W-:Y:S02]  /*12c0*/  NOP ;  /* 0x0000000000007918 */ /* 0x000fe40000000000 */
.L_x_6:
[----:B------:R-:W-:Y:S05]  /*12d0*/  @!P1 BRA `(.L_x_7) ;  /* 0x0000000000089947 */ /* 0x000fea0003800000 */
[----:B------:R-:W1:Y:S02]  /*12e0*/  SYNCS.PHASECHK.TRANS64.TRYWAIT P2, [UR12+0x3000], RZ ;  /* 0x003000ffff0075a7 */ /* 0x000e64000804110c */
[----:B-1----:R-:W-:Y:S05]  /*12f0*/  @!P2 BRA `(.L_x_8) ;  /* 0x000000500080a947 */ /* 0x002fea0003800000 */
.L_x_7:
[----:B------:R-:W-:Y:S01]  /*1300*/  BAR.SYNC.DEFER_BLOCKING 0x0 ;  /* 0x0000000000007b1d */ /* 0x000fe20000010000 */
[C---:B------:R-:W-:Y:S02]  /*1310*/  LOP3.LUT R102, R0.reuse, 0x80, RZ, 0xc0, !PT ;  /* 0x0000008000667812 */ /* 0x040fe400078ec0ff */
[C---:B------:R-:W-:Y:S02]  /*1320*/  LOP3.LUT R107, R0.reuse, 0x10, RZ, 0xc0, !PT ;  /* 0x00000010006b7812 */ /* 0x040fe400078ec0ff */
[C---:B------:R-:W-:Y:S01]  /*1330*/  LOP3.LUT R146, R0.reuse, 0xf, RZ, 0xc0, !PT ;  /* 0x0000000f00927812 */ /* 0x040fe200078ec0ff */
[----:B0-----:R-:W0:Y:S01]  /*1340*/  LDCU UR4, c[0x0][0x3a8] ;  /* 0x00007500ff0477ac */ /* 0x001e220008000800 */
[C---:B------:R-:W-:Y:S01]  /*1350*/  LOP3.LUT R115, R0.reuse, 0x60, RZ, 0xc0, !PT ;  /* 0x0000006000737812 */ /* 0x040fe200078ec0ff */
[----:B------:R-:W-:Y:S01]  /*1360*/  LDTM.16dp32bit_t0_t15.x32 R4, tmem[UR15] ;  /* 0x0000000f000479ee */ /* 0x000fe20008a80000 */
[----:B------:R-:W0:Y:S01]  /*1370*/  LDTM.16dp32bit_t16_t31.x32 R4, tmem[UR15+0x20] ;  /* 0x0000200f000479ee */ /* 0x000e220008aa0000 */
[----:B------:R-:W-:Y:S01]  /*1380*/  SHF.R.U32.HI R108, RZ, 0x1, R102 ;  /* 0x00000001ff6c7819 */ /* 0x000fe20000011666 */
[----:B------:R-:W1:Y:S01]  /*1390*/  LDCU.64 UR18, c[0x0][0x3d0] ;  /* 0x00007a00ff1277ac */ /* 0x000e620008000a00 */
[----:B------:R-:W-:Y:S01]  /*13a0*/  LEA.HI R112, R115, R146, RZ, 0x1f ;  /* 0x0000009273707211 */ /* 0x000fe200078ff8ff */
[----:B------:R-:W2:Y:S01]  /*13b0*/  LDC R158, c[0x0][0x3d8] ;  /* 0x0000f600ff9e7b82 */ /* 0x000ea20000000800 */
[----:B------:R-:W-:Y:S01]  /*13c0*/  LOP3.LUT R137, R0, 0xff, RZ, 0xc0, !PT ;  /* 0x000000ff00897812 */ /* 0x000fe200078ec0ff */
[----:B------:R-:W-:-:S02]  /*13d0*/  IMAD R108, R107, 0x2, R108 ;  /* 0x000000026b6c7824 */ /* 0x000fc400078e026c */
[----:B------:R-:W-:Y:S01]  /*13e0*/  IMAD.IADD R109, R123, 0x1, R112 ;  /* 0x000000017b6d7824 */ /* 0x000fe200078e0270 */
[----:B------:R-:W-:Y:S01]  /*13f0*/  SHF.R.U32.HI R111, RZ, 0x5, R137 ;  /* 0x00000005ff6f7819 */ /* 0x000fe20000011689 */
[C---:B------:R-:W-:Y:S01]  /*1400*/  VIADD R68, R108.reuse, 0x2 ;  /* 0x000000026c447836 */ /* 0x040fe20000000000 */
[----:B------:R-:W-:Y:S01]  /*1410*/  LEA R110, R137, UR12, 0x2 ;  /* 0x0000000c896e7c11 */ /* 0x000fe2000f8e10ff */
[C---:B------:R-:W-:Y:S02]  /*1420*/  VIADD R70, R108.reuse, 0x3 ;  /* 0x000000036c467836 */ /* 0x040fe40000000000 */
[C---:B------:R-:W-:Y:S01]  /*1430*/  VIADD R72, R108.reuse, 0x4 ;  /* 0x000000046c487836 */ /* 0x040fe20000000000 */
[C---:B------:R-:W-:Y:S01]  /*1440*/  ISETP.GE.AND P4, PT, R109.reuse, R68, PT ;  /* 0x000000446d00720c */ /* 0x040fe20003f86270 */
[C---:B------:R-:W-:Y:S01]  /*1450*/  VIADD R68, R108.reuse, 0x5 ;  /* 0x000000056c447836 */ /* 0x040fe20000000000 */
[C---:B------:R-:W-:Y:S01]  /*1460*/  ISETP.GE.AND P3, PT, R109.reuse, R70, PT ;  /* 0x000000466d00720c */ /* 0x040fe20003f66270 */
[C---:B------:R-:W-:Y:S01]  /*1470*/  VIADD R70, R108.reuse, 0x7 ;  /* 0x000000076c467836 */ /* 0x040fe20000000000 */
[----:B------:R-:W-:Y:S01]  /*1480*/  ISETP.GE.AND P2, PT, R109, R72, PT ;  /* 0x000000486d00720c */ /* 0x000fe20003f46270 */
[C---:B------:R-:W-:Y:S01]  /*1490*/  VIADD R144, R108.reuse, 0x10 ;  /* 0x000000106c907836 */ /* 0x040fe20000000000 */
[----:B------:R-:W3:Y:S01]  /*14a0*/  @!P0 SYNCS.CCTL.IV [UR12+0x3000] ;  /* 0x00300000ff0089b1 */ /* 0x000ee2000800000c */
[----:B------:R-:W-:Y:S01]  /*14b0*/  VIADD R142, R108, 0x11 ;  /* 0x000000116c8e7836 */ /* 0x000fe20000000000 */
[----:B------:R-:W-:Y:S01]  /*14c0*/  NOP ;  /* 0x0000000000007918 */ /* 0x000fe20000000000 */
[----:B0-----:R-:W-:Y:S01]  /*14d0*/  FMUL R6, R6, UR4 ;  /* 0x0000000406067c20 */ /* 0x001fe20008400000 */
[----:B------:R-:W-:Y:S01]  /*14e0*/  FMUL R7, R7, UR4 ;  /* 0x0000000407077c20 */ /* 0x000fe20008400000 */
[----:B------:R-:W-:Y:S01]  /*14f0*/  FMUL R8, R8, UR4 ;  /* 0x0000000408087c20 */ /* 0x000fe20008400000 */
[----:B------:R-:W-:Y:S01]  /*1500*/  FMUL R9, R9, UR4 ;  /* 0x0000000409097c20 */ /* 0x000fe20008400000 */
[----:B------:R-:W-:Y:S01]  /*1510*/  FMUL R69, R12, UR4 ;  /* 0x000000040c457c20 */ /* 0x000fe20008400000 */
[----:B------:R-:W-:Y:S01]  /*1520*/  FSEL R6, R6, -INF , P4 ;  /* 0xff80000006067808 */ /* 0x000fe20002000000 */
[C---:B------:R-:W-:Y:S01]  /*1530*/  VIADD R12, R108.reuse, 0xb ;  /* 0x0000000b6c0c7836 */ /* 0x040fe20000000000 */
[----:B------:R-:W-:Y:S01]  /*1540*/  ISETP.GE.AND P4, PT, R109, R68, PT ;  /* 0x000000446d00720c */ /* 0x000fe20003f86270 */
[----:B------:R-:W-:Y:S01]  /*1550*/  VIADD R68, R108, 0x6 ;  /* 0x000000066c447836 */ /* 0x000fe20000000000 */
[----:B------:R-:W-:Y:S01]  /*1560*/  FSEL R7, R7, -INF , P3 ;  /* 0xff80000007077808 */ /* 0x000fe20001800000 */
[----:B------:R-:W-:Y:S01]  /*1570*/  FMUL R67, R11, UR4 ;  /* 0x000000040b437c20 */ /* 0x000fe20008400000 */
[----:B------:R-:W-:Y:S01]  /*1580*/  FSEL R148, R8, -INF , P2 ;  /* 0xff80000008947808 */ /* 0x000fe20001000000 */
[----:B------:R-:W-:Y:S01]  /*1590*/  FMUL R13, R13, UR4 ;  /* 0x000000040d0d7c20 */ /* 0x000fe20008400000 */
[----:B------:R-:W-:Y:S01]  /*15a0*/  ISETP.GE.AND P3, PT, R109, R68, PT ;  /* 0x000000446d00720c */ /* 0x000fe20003f66270 */
[----:B------:R-:W-:Y:S01]  /*15b0*/  VIADD R68, R108, 0x8 ;  /* 0x000000086c447836 */ /* 0x000fe20000000000 */
[----:B------:R-:W-:Y:S01]  /*15c0*/  FSEL R8, R9, -INF , P4 ;  /* 0xff80000009087808 */ /* 0x000fe20002000000 */
[----:B------:R-:W-:Y:S01]  /*15d0*/  FMUL R9, R10, UR4 ;  /* 0x000000040a097c20 */ /* 0x000fe20008400000 */
[C---:B------:R-:W-:Y:S01]  /*15e0*/  VIADD R10, R108.reuse, 0x9 ;  /* 0x000000096c0a7836 */ /* 0x040fe20000000000 */
[----:B------:R-:W-:Y:S01]  /*15f0*/  ISETP.GE.AND P2, PT, R109, R70, PT ;  /* 0x000000466d00720c */ /* 0x000fe20003f46270 */
[----:B------:R-:W-:Y:S01]  /*1600*/  FMUL R15, R15, UR4 ;  /* 0x000000040f0f7c20 */ /* 0x000fe20008400000 */
[----:B------:R-:W-:Y:S01]  /*1610*/  ISETP.GE.AND P4, PT, R109, R68, PT ;  /* 0x000000446d00720c */ /* 0x000fe20003f86270 */
[----:B------:R-:W-:Y:S01]  /*1620*/  VIADD R68, R108, 0xa ;  /* 0x0000000a6c447836 */ /* 0x000fe20000000000 */
[----:B------:R-:W-:Y:S01]  /*1630*/  FSEL R11, R9, -INF , P3 ;  /* 0xff800000090b7808 */ /* 0x000fe20001800000 */
[----:B------:R-:W-:Y:S01]  /*1640*/  FMUL R17, R17, UR4 ;  /* 0x0000000411117c20 */ /* 0x000fe20008400000 */
[----:B------:R-:W-:Y:S01]  /*1650*/  ISETP.GE.AND P3, PT, R109, R10, PT ;  /* 0x0000000a6d00720c */ /* 0x000fe20003f66270 */
[----:B------:R-:W-:Y:S01]  /*1660*/  FMUL R18, R18, UR4 ;  /* 0x0000000412127c20 */ /* 0x000fe20008400000 */
[----:B------:R-:W-:Y:S01]  /*1670*/  FSEL R10, R69, -INF , P4 ;  /* 0xff800000450a7808 */ /* 0x000fe20002000000 */
[----:B------:R-:W-:Y:S01]  /*1680*/  FMUL R19, R19, UR4 ;  /* 0x0000000413137c20 */ /* 0x000fe20008400000 */
[----:B------:R-:W-:Y:S01]  /*1690*/  ISETP.GE.AND P4, PT, R109, R12, PT ;  /* 0x0000000c6d00720c */ /* 0x000fe20003f86270 */
[----:B------:R-:W-:Y:S01]  /*16a0*/  VIADD R12, R108, 0xc ;  /* 0x0000000c6c0c7836 */ /* 0x000fe20000000000 */
        /* <DEDUP_REMOVED lines=14> */
[----:B------:R-:W-:Y:S01]  /*1790*/  FSEL R5, R68, -INF , P3 ;  /* 0xff80000044057808 */ /* 0x000fe20001800000 */
[C---:B------:R-:W-:Y:S01]  /*17a0*/  VIADD R4, R108.reuse, 0xf ;  /* 0x0000000f6c047836 */ /* 0x040fe20000000000 */
[CC--:B------:R-:W-:Y:S01]  /*17b0*/  ISETP.GE.AND P4, PT, R109.reuse, R108.reuse, PT ;  /* 0x0000006c6d00720c */ /* 0x0c0fe20003f86270 */
[C---:B------:R-:W-:Y:S01]  /*17c0*/  VIADD R140, R108.reuse, 0x12 ;  /* 0x000000126c8c7836 */ /* 0x040fe20000000000 */
[----:B------:R-:W-:Y:S01]  /*17d0*/  ISETP.GT.AND P3, PT, R109, R108, PT ;  /* 0x0000006c6d00720c */ /* 0x000fe20003f64270 */
[----:B------:R-:W-:Y:S01]  /*17e0*/  FMUL R21, R21, UR4 ;  /* 0x0000000415157c20 */ /* 0x000fe20008400000 */
[----:B------:R-:W-:Y:S01]  /*17f0*/  FSEL R119, R15, -INF , P4 ;  /* 0xff8000000f777808 */ /* 0x000fe20002000000 */
[----:B------:R-:W-:Y:S01]  /*1800*/  VIADD R138, R108, 0x13 ;  /* 0x000000136c8a7836 */ /* 0x000fe20000000000 */
[----:B------:R-:W-:Y:S01]  /*1810*/  FSEL R150, R67, -INF , P3 ;  /* 0xff80000043967808 */ /* 0x000fe20001800000 */
[----:B------:R-:W-:Y:S01]  /*1820*/  FMUL R22, R22, UR4 ;  /* 0x0000000416167c20 */ /* 0x000fe20008400000 */
[----:B------:R-:W-:Y:S01]  /*1830*/  ISETP.GE.AND P3, PT, R109, R4, PT ;  /* 0x000000046d00720c */ /* 0x000fe20003f66270 */
[----:B------:R-:W-:Y:S01]  /*1840*/  FMUL R4, R29, UR4 ;  /* 0x000000041d047c20 */ /* 0x000fe20008400000 */
[----:B------:R-:W-:Y:S01]  /*1850*/  FMNMX3 R29, R119, R150, R6, !PT ;  /* 0x00000096771d7276 */ /* 0x000fe20007800006 */
[----:B------:R-:W-:Y:S01]  /*1860*/  VIADD R136, R108, 0x14 ;  /* 0x000000146c887836 */ /* 0x000fe20000000000 */
[----:B------:R-:W-:Y:S01]  /*1870*/  ISETP.GE.AND P4, PT, R109, R16, PT ;  /* 0x000000106d00720c */ /* 0x000fe20003f86270 */
[----:B------:R-:W-:Y:S01]  /*1880*/  FMUL R16, R34, UR4 ;  /* 0x0000000422107c20 */ /* 0x000fe20008400000 */
[----:B------:R-:W-:Y:S01]  /*1890*/  FMNMX3 R29, R29, R7, R148, !PT ;  /* 0x000000071d1d7276 */ /* 0x000fe20007800094 */
[----:B------:R-:W-:Y:S01]  /*18a0*/  FMUL R23, R23, UR4 ;  /* 0x0000000417177c20 */ /* 0x000fe20008400000 */
[----:B------:R-:W-:Y:S01]  /*18b0*/  FSEL R34, R17, -INF , P2 ;  /* 0xff80000011227808 */ /* 0x000fe20001000000 */
[----:B------:R-:W-:Y:S01]  /*18c0*/  VIADD R134, R108, 0x15 ;  /* 0x000000156c867836 */ /* 0x000fe20000000000 */
[----:B------:R-:W-:Y:S01]  /*18d0*/  FMNMX3 R29, R29, R8, R11, !PT ;  /* 0x000000081d1d7276 */ /* 0x000fe2000780000b */
[----:B------:R-:W-:Y:S01]  /*18e0*/  FMUL R24, R24, UR4 ;  /* 0x0000000418187c20 */ /* 0x000fe20008400000 */
[----:B------:R-:W-:Y:S01]  /*18f0*/  ISETP.GE.AND P2, PT, R109, R144, PT ;  /* 0x000000906d00720c */ /* 0x000fe20003f46270 */
[----:B------:R-:W-:Y:S01]  /*1900*/  VIADD R132, R108, 0x16 ;  /* 0x000000166c847836 */ /* 0x000fe20000000000 */
[----:B------:R-:W-:Y:S01]  /*1910*/  FMNMX3 R29, R29, R9, R10, !PT ;  /* 0x000000091d1d7276 */ /* 0x000fe2000780000a */
[----:B------:R-:W-:Y:S01]  /*1920*/  FMUL R25, R25, UR4 ;  /* 0x0000000419197c20 */ /* 0x000fe20008400000 */
[----:B------:R-:W-:Y:S01]  /*1930*/  FSEL R121, R18, -INF , P4 ;  /* 0xff80000012797808 */ /* 0x000fe20002000000 */
[----:B------:R-:W-:Y:S01]  /*1940*/  VIADD R130, R108, 0x17 ;  /* 0x000000176c827836 */ /* 0x000fe20000000000 */
[----:B------:R-:W-:Y:S01]  /*1950*/  FMNMX3 R29, R29, R13, R12, !PT ;  /* 0x0000000d1d1d7276 */ /* 0x000fe2000780000c */
[----:B------:R-:W-:Y:S01]  /*1960*/  FMUL R26, R26, UR4 ;  /* 0x000000041a1a7c20 */ /* 0x000fe20008400000 */
[----:B------:R-:W-:Y:S01]  /*1970*/  ISETP.GE.AND P4, PT, R109, R142, PT ;  /* 0x0000008e6d00720c */ /* 0x000fe20003f86270 */
[C---:B------:R-:W-:Y:S01]  /*1980*/  VIADD R128, R108.reuse, 0x18 ;  /* 0x000000186c807836 */ /* 0x040fe20000000000 */
[----:B------:R-:W-:Y:S01]  /*1990*/  FMNMX3 R29, R29, R14, R5, !PT ;  /* 0x0000000e1d1d7276 */ /* 0x000fe20007800005 */
[----:B------:R-:W-:Y:S01]  /*19a0*/  FMUL R27, R27, UR4 ;  /* 0x000000041b1b7c20 */ /* 0x000fe20008400000 */
[----:B------:R-:W-:Y:S01]  /*19b0*/  FSEL R152, R19, -INF , P3 ;  /* 0xff80000013987808 */ /* 0x000fe20001800000 */
[----:B------:R-:W-:Y:S01]  /*19c0*/  VIADD R126, R108, 0x19 ;  /* 0x000000196c7e7836 */ /* 0x000fe20000000000 */
[----:B------:R-:W-:Y:S01]  /*19d0*/  ISETP.GE.AND P3, PT, R109, R140, PT ;  /* 0x0000008c6d00720c */ /* 0x000fe20003f66270 */
[----:B------:R-:W-:Y:S01]  /*19e0*/  FMUL R28, R28, UR4 ;  /* 0x000000041c1c7c20 */ /* 0x000fe20008400000 */
[----:B------:R-:W-:Y:S01]  /*19f0*/  FSEL R125, R20, -INF , P2 ;  /* 0xff800000147d7808 */ /* 0x000fe20001000000 */
[----:B------:R-:W-:Y:S01]  /*1a00*/  FMUL R15, R30, UR4 ;  /* 0x000000041e0f7c20 */ /* 0x000fe20008400000 */
[----:B------:R-:W-:Y:S01]  /*1a10*/  FMNMX3 R29, R29, R34, R121, !PT ;  /* 0x000000221d1d7276 */ /* 0x000fe20007800079 */
[C---:B------:R-:W-:Y:S01]  /*1a20*/  VIADD R124, R108.reuse, 0x1a ;  /* 0x0000001a6c7c7836 */ /* 0x040fe20000000000 */
[----:B------:R-:W-:Y:S01]  /*1a30*/  ISETP.GE.AND P2, PT, R109, R138, PT ;  /* 0x0000008a6d00720c */ /* 0x000fe20003f46270 */
[C---:B------:R-:W-:Y:S01]  /*1a40*/  VIADD R122, R108.reuse, 0x1b ;  /* 0x0000001b6c7a7836 */ /* 0x040fe20000000000 */
        /* <DEDUP_REMOVED lines=11> */
[----:B------:R-:W-:Y:S01]  /*1b00*/  FMUL R33, R33, UR4 ;  /* 0x0000000421217c20 */ /* 0x000fe20008400000 */
[----:B------:R-:W-:Y:S01]  /*1b10*/  ISETP.GE.AND P2, PT, R109, R132, PT ;  /* 0x000000846d00720c */ /* 0x000fe20003f46270 */
[----:B------:R-:W-:Y:S01]  /*1b20*/  VIADD R114, R108, 0x1f ;  /* 0x0000001f6c727836 */ /* 0x000fe20000000000 */
[----:B------:R-:W-:Y:S01]  /*1b30*/  FSEL R129, R24, -INF , P4 ;  /* 0xff80000018817808 */ /* 0x000fe20002000000 */
[----:B------:R-:W-:Y:S01]  /*1b40*/  FMUL R35, R35, UR4 ;  /* 0x0000000423237c20 */ /* 0x000fe20008400000 */
[----:B------:R-:W-:Y:S01]  /*1b50*/  FMNMX3 R17, R17, R154, R127, !PT ;  /* 0x0000009a11117276 */ /* 0x000fe2000780007f */
[----:B-1----:R-:W-:Y:S01]  /*1b60*/  UIMAD UR4, UR11, UR18, URZ ;  /* 0x000000120b0472a4 */ /* 0x002fe2000f8e02ff */
[----:B------:R-:W-:Y:S01]  /*1b70*/  ISETP.GE.AND P4, PT, R109, R130, PT ;  /* 0x000000826d00720c */ /* 0x000fe20003f86270 */
[----:B------:R-:W-:Y:S01]  /*1b80*/  IMAD.SHL.U32 R112, R112, 0x8, RZ ;  /* 0x0000000870707824 */ /* 0x000fe200078e00ff */
[----:B------:R-:W-:Y:S01]  /*1b90*/  FSEL R29, R25, -INF , P3 ;  /* 0xff800000191d7808 */ /* 0x000fe20001800000 */
[----:B------:R-:W-:Y:S01]  /*1ba0*/  USHF.R.S32.HI UR5, URZ, 0x1f, UR4 ;  /* 0x0000001fff057899 */ /* 0x000fe20008011404 */
[----:B------:R-:W-:-:S02]  /*1bb0*/  ISETP.GE.AND P3, PT, R109, R128, PT ;  /* 0x000000806d00720c */ /* 0x000fc40003f66270 */
[----:B------:R-:W-:Y:S02]  /*1bc0*/  FSEL R30, R26, -INF , P2 ;  /* 0xff8000001a1e7808 */ /* 0x000fe40001000000 */
[----:B------:R-:W-:Y:S02]  /*1bd0*/  FMNMX3 R17, R17, R156, R129, !PT ;  /* 0x0000009c11117276 */ /* 0x000fe40007800081 */
[----:B------:R-:W-:Y:S02]  /*1be0*/  ISETP.GE.AND P2, PT, R109, R126, PT ;  /* 0x0000007e6d00720c */ /* 0x000fe40003f46270 */
[----:B------:R-:W-:Y:S02]  /*1bf0*/  FSEL R23, R27, -INF , P4 ;  /* 0xff8000001b177808 */ /* 0x000fe40002000000 */
[----:B------:R-:W-:Y:S02]  /*1c00*/  ISETP.GE.AND P4, PT, R109, R124, PT ;  /* 0x0000007c6d00720c */ /* 0x000fe40003f86270 */
[----:B------:R-:W-:-:S02]  /*1c10*/  FSEL R22, R28, -INF , P3 ;  /* 0xff8000001c167808 */ /* 0x000fc40001800000 */
[----:B------:R-:W-:Y:S02]  /*1c20*/  FMNMX3 R17, R17, R29, R30, !PT ;  /* 0x0000001d11117276 */ /* 0x000fe4000780001e */
[C---:B------:R-:W-:Y:S02]  /*1c30*/  ISETP.GE.AND P3, PT, R109.reuse, R122, PT ;  /* 0x0000007a6d00720c */ /* 0x040fe40003f66270 */
[----:B------:R-:W-:Y:S02]  /*1c40*/  FSEL R19, R4, -INF , P2 ;  /* 0xff80000004137808 */ /* 0x000fe40001000000 */
[----:B------:R-:W-:Y:S02]  /*1c50*/  ISETP.GE.AND P2, PT, R109, R120, PT ;  /* 0x000000786d00720c */ /* 0x000fe40003f46270 */
[----:B------:R-:W-:Y:S02]  /*1c60*/  FSEL R20, R15, -INF , P4 ;  /* 0xff8000000f147808 */ /* 0x000fe40002000000 */
[----:B------:R-:W-:-:S02]  /*1c70*/  FMNMX3 R4, R17, R23, R22, !PT ;  /* 0x0000001711047276 */ /* 0x000fc40007800016 */
[----:B------:R-:W-:Y:S02]  /*1c80*/  FSEL R17, R31, -INF , P3 ;  /* 0xff8000001f117808 */ /* 0x000fe40001800000 */
[C---:B------:R-:W-:Y:S02]  /*1c90*/  ISETP.GE.AND P4, PT, R109.reuse, R118, PT ;  /* 0x000000766d00720c */ /* 0x040fe40003f86270 */
[C---:B------:R-:W-:Y:S02]  /*1ca0*/  ISETP.GE.AND P3, PT, R109.reuse, R116, PT ;  /* 0x000000746d00720c */ /* 0x040fe40003f66270 */
[----:B------:R-:W-:Y:S02]  /*1cb0*/  FSEL R18, R32, -INF , P2 ;  /* 0xff80000020127808 */ /* 0x000fe40001000000 */
[----:B------:R-:W-:Y:S02]  /*1cc0*/  FMNMX3 R4, R4, R19, R20, !PT ;  /* 0x0000001304047276 */ /* 0x000fe40007800014 */
[----:B------:R-:W-:-:S02]  /*1cd0*/  ISETP.GE.AND P2, PT, R109, R114, PT ;  /* 0x000000726d00720c */ /* 0x000fc40003f46270 */
[----:B------:R-:W-:Y:S02]  /*1ce0*/  FSEL R15, R33, -INF , P4 ;  /* 0xff800000210f7808 */ /* 0x000fe40002000000 */
[----:B------:R-:W-:Y:S01]  /*1cf0*/  FSEL R16, R16, -INF , P3 ;  /* 0xff80000010107808 */ /* 0x000fe20001800000 */
[----:B------:R-:W0:Y:S01]  /*1d00*/  LDC.64 R32, c[0x0][0x390] ;  /* 0x0000e400ff207b82 */ /* 0x000e220000000a00 */
[----:B------:R-:W-:Y:S02]  /*1d10*/  FMNMX3 R21, R4, R17, R18, !PT ;  /* 0x0000001104157276 */ /* 0x000fe40007800012 */
[----:B------:R-:W-:Y:S02]  /*1d20*/  FSEL R4, R35, -INF , P2 ;  /* 0xff80000023047808 */ /* 0x000fe40001000000 */
[----:B------:R-:W-:Y:S02]  /*1d30*/  FMNMX3 R21, R21, R15, R16, !PT ;  /* 0x0000000f15157276 */ /* 0x000fe40007800010 */
[----:B------:R-:W-:-:S02]  /*1d40*/  SHF.R.U32.HI R24, RZ, 0x7, R0 ;  /* 0x00000007ff187819 */ /* 0x000fc40000011600 */
[----:B------:R-:W-:Y:S02]  /*1d50*/  FMNMX R26, R4, R21, !PT ;  /* 0x00000015041a7209 */ /* 0x000fe40007800000 */
[----:B------:R-:W-:Y:S02]  /*1d60*/  LOP3.LUT R21, R0, 0x7f, RZ, 0xc0, !PT ;  /* 0x0000007f00157812 */ /* 0x000fe400078ec0ff */
[----:B------:R-:W-:Y:S01]  /*1d70*/  ISETP.GE.U32.AND P2, PT, R66, 0x10, PT ;  /* 0x000000104200780c */ /* 0x000fe20003f46070 */
[----:B------:R-:W1:Y:S01]  /*1d80*/  SHFL.BFLY PT, R27, R26, 0x10, 0x1f ;  /* 0x0e001f001a1b7f89 */ /* 0x000e6200000e0000 */
[----:B------:R-:W-:Y:S01]  /*1d90*/  LOP3.LUT R111, R112, 0x4, R111, 0xf8, !PT ;  /* 0x00000004706f7812 */ /* 0x000fe200078ef86f */
[----:B------:R-:W-:Y:S01]  /*1da0*/  IMAD R25, R21, UR19, RZ ;  /* 0x0000001315197c24 */ /* 0x000fe2000f8e02ff */
[----:B------:R-:W-:Y:S02]  /*1db0*/  SGXT.U32 R21, R24, 0x1 ;  /* 0x000000011815781a */ /* 0x000fe40000000000 */
[----:B------:R-:W-:-:S02]  /*1dc0*/  PRMT R131, RZ, 0x7610, R131 ;  /* 0x00007610ff837816 */ /* 0x000fc40000000083 */
[----:B------:R-:W-:Y:S01]  /*1dd0*/  SHF.R.S32.HI R24, RZ, 0x1f, R25 ;  /* 0x0000001fff187819 */ /* 0x000fe20000011419 */
[----:B--2---:R-:W-:Y:S01]  /*1de0*/  IMAD R21, R21, R158, RZ ;  /* 0x0000009e15157224 */ /* 0x004fe200078e02ff */
[----:B------:R-:W-:Y:S02]  /*1df0*/  PRMT R139, RZ, 0x7610, R139 ;  /* 0x00007610ff8b7816 */ /* 0x000fe4000000008b */
[----:B0-----:R-:W-:Y:S02]  /*1e00*/  IADD3 R28, P3, P4, R25, UR4, R32 ;  /* 0x00000004191c7c10 */ /* 0x001fe4000fc7e020 */
[----:B------:R-:W-:Y:S02]  /*1e10*/  PRMT R35, RZ, 0x7610, R35 ;  /* 0x00007610ff237816 */ /* 0x000fe40000000023 */
[----:B------:R-:W-:Y:S01]  /*1e20*/  IADD3.X R32, PT, PT, R24, UR5, R33, P3, P4 ;  /* 0x0000000518207c10 */ /* 0x000fe20009fe8421 */
[----:B------:R-:W-:Y:S01]  /*1e30*/  IMAD R24, R158, 0x2, R21 ;  /* 0x000000029e187824 */ /* 0x000fe200078e0215 */
[----:B------:R-:W-:-:S02]  /*1e40*/  IADD3 R96, P3, PT, R21, R28, RZ ;  /* 0x0000001c15607210 */ /* 0x000fc40007f7e0ff */
[----:B------:R-:W-:Y:S01]  /*1e50*/  PRMT R33, RZ, 0x7610, R33 ;  /* 0x00007610ff217816 */ /* 0x000fe20000000021 */
[----:B------:R-:W-:Y:S01]  /*1e60*/  IMAD R25, R158, 0x2, R24 ;  /* 0x000000029e197824 */ /* 0x000fe200078e0218 */
[----:B------:R-:W-:Y:S02]  /*1e70*/  LEA.HI.X.SX32 R97, R21, R32, 0x1, P3 ;  /* 0x0000002015617211 */ /* 0x000fe400018f0eff */
[-C--:B------:R-:W-:Y:S01]  /*1e80*/  IADD3 R94, P3, PT, R24, R28.reuse, RZ ;  /* 0x0000001c185e7210 */ /* 0x080fe20007f7e0ff */
[----:B------:R-:W-:Y:S01]  /*1e90*/  IMAD R21, R158, 0x2, R25 ;  /* 0x000000029e157824 */ /* 0x000fe200078e0219 */
[----:B-1----:R-:W-:Y:S02]  /*1ea0*/  FMNMX R26, R26, R27, !PT ;  /* 0x0000001b1a1a7209 */ /* 0x002fe40007800000 */
[C---:B------:R-:W-:Y:S02]  /*1eb0*/  IADD3 R92, P4, PT, R25.reuse, R28, RZ ;  /* 0x0000001c195c7210 */ /* 0x040fe40007f9e0ff */
[-C--:B------:R-:W-:Y:S01]  /*1ec0*/  LEA.HI.X.SX32 R95, R24, R32.reuse, 0x1, P3 ;  /* 0x00000020185f7211 */ /* 0x080fe200018f0eff */
[----:B---3--:R-:W-:Y:S01]  /*1ed0*/  @!P2 STS [R111+UR12+0x2000], R26 ;  /* 0x0020001a6f00a988 */ /* 0x008fe2000800080c */
[----:B------:R-:W-:Y:S01]  /*1ee0*/  LEA.HI.X.SX32 R93, R25, R32, 0x1, P4 ;  /* 0x00000020195d7211 */ /* 0x000fe200020f0eff */
[----:B------:R-:W-:Y:S01]  /*1ef0*/  IMAD R24, R158, 0x2, R21 ;  /* 0x000000029e187824 */ /* 0x000fe200078e0215 */
[----:B------:R-:W-:-:S02]  /*1f00*/  IADD3 R90, P4, PT, R21, R28, RZ ;  /* 0x0000001c155a7210 */ /* 0x000fc40007f9e0ff */
[----:B------:R-:W-:Y:S01]  /*1f10*/  ISETP.GE.U32.AND P3, PT, R137, 0x80, PT ;  /* 0x000000808900780c */ /* 0x000fe20003f66070 */
[----:B------:R-:W-:Y:S01]  /*1f20*/  BAR.SYNC.DEFER_BLOCKING 0x0 ;  /* 0x0000000000007b1d */ /* 0x000fe20000010000 */
[----:B------:R-:W-:Y:S01]  /*1f30*/  LEA.HI.X.SX32 R91, R21, R32, 0x1, P4 ;  /* 0x00000020155b7211 */ /* 0x000fe200020f0eff */
[----:B------:R-:W-:Y:S01]  /*1f40*/  IMAD R21, R158, 0x2, R24 ;  /* 0x000000029e157824 */ /* 0x000fe200078e0218 */
[----:B------:R-:W-:-:S04]  /*1f50*/  IADD3 R88, P4, PT, R24, R28, RZ ;  /* 0x0000001c18587210 */ /* 0x000fc80007f9e0ff */
[----:B------:R-:W-:Y:S01]  /*1f60*/  LEA.HI.X.SX32 R89, R24, R32, 0x1, P4 ;  /* 0x0000002018597211 */ /* 0x000fe200020f0eff */
[----:B------:R-:W-:Y:S01]  /*1f70*/  IMAD R24, R158, 0x2, R21 ;  /* 0x000000029e187824 */ /* 0x000fe200078e0215 */
[----:B------:R-:W-:-:S04]  /*1f80*/  IADD3 R86, P4, PT, R21, R28, RZ ;  /* 0x0000001c15567210 */ /* 0x000fc80007f9e0ff */
[----:B------:R-:W-:Y:S01]  /*1f90*/  LEA.HI.X.SX32 R87, R21, R32, 0x1, P4 ;  /* 0x0000002015577211 */ /* 0x000fe200020f0eff */
[----:B------:R-:W-:Y:S01]  /*1fa0*/  IMAD R21, R158, 0x2, R24 ;  /* 0x000000029e157824 */ /* 0x000fe200078e0218 */
[----:B------:R-:W-:-:S04]  /*1fb0*/  IADD3 R84, P4, PT, R24, R28, RZ ;  /* 0x0000001c18547210 */ /* 0x000fc80007f9e0ff */
[----:B------:R-:W-:Y:S01]  /*1fc0*/  LEA.HI.X.SX32 R85, R24, R32, 0x1, P4 ;  /* 0x0000002018557211 */ /* 0x000fe200020f0eff */
[C---:B------:R-:W-:Y:S01]  /*1fd0*/  IMAD R24, R158.reuse, 0x2, R21 ;  /* 0x000000029e187824 */ /* 0x040fe200078e0215 */
[C---:B------:R-:W-:Y:S01]  /*1fe0*/  IADD3 R82, P4, PT, R21.reuse, R28, RZ ;  /* 0x0000001c15527210 */ /* 0x040fe20007f9e0ff */
[----:B------:R-:W0:Y:S03]  /*1ff0*/  @!P3 LDS R117, [R110+0x2000] ;  /* 0x002000006e75b984 */ /* 0x000e260000000800 */
        /* <DEDUP_REMOVED lines=20> */
[C---:B------:R-:W-:Y:S01]  /*2140*/  IADD3 R68, P4, PT, R24.reuse, R28, RZ ;  /* 0x0000001c18447210 */ /* 0x040fe20007f9e0ff */
[----:B0-----:R-:W0:Y:S03]  /*2150*/  SHFL.BFLY PT, R26, R117, 0x1, 0x1f ;  /* 0x0c201f00751a7f89 */ /* 0x001e2600000e0000 */
[----:B------:R-:W-:Y:S02]  /*2160*/  LEA.HI.X.SX32 R69, R24, R32, 0x1, P4 ;  /* 0x0000002018457211 */ /* 0x000fe400020f0eff */
[----:B------:R-:W-:-:S04]  /*2170*/  IADD3 R66, P4, PT, R21, R28, RZ ;  /* 0x0000001c15427210 */ /* 0x000fc80007f9e0ff */
[----:B------:R-:W-:Y:S02]  /*2180*/  LEA.HI.X.SX32 R67, R21, R32, 0x1, P4 ;  /* 0x0000002015437211 */ /* 0x000fe400020f0eff */
[----:B------:R-:W-:-:S04]  /*2190*/  LOP3.LUT P4, RZ, R0, 0x1, RZ, 0xc0, !PT ;  /* 0x0000000100ff7812 */ /* 0x000fc8000788c0ff */
[----:B------:R-:W-:Y:S02]  /*21a0*/  ISETP.LT.U32.AND P4, PT, R137, 0x80, !P4 ;  /* 0x000000808900780c */ /* 0x000fe40006781070 */
[----:B0-----:R-:W-:-:S11]  /*21b0*/  FMNMX R27, R117, R26, !PT ;  /* 0x0000001a751b7209 */ /* 0x001fd60007800000 */
[----:B------:R-:W-:Y:S01]  /*21c0*/  @P4 STS [R110+0x2000], R27 ;  /* 0x0020001b6e004388 */ /* 0x000fe20000000800 */
[----:B------:R-:W-:Y:S06]  /*21d0*/  BAR.SYNC.DEFER_BLOCKING 0x0 ;  /* 0x0000000000007b1d */ /* 0x000fec0000010000 */
[----:B------:R-:W0:Y:S02]  /*21e0*/  LDS R21, [R112+UR12+0x2000] ;  /* 0x0020000c70157984 */ /* 0x000e240008000800 */
[----:B0-----:R-:W-:-:S05]  /*21f0*/  FMNMX R21, R21, -INF , !PT ;  /* 0xff80000015157809 */ /* 0x001fca0007800000 */
[--C-:B------:R-:W-:Y:S01]  /*2200*/  FADD R119, R119, -R21.reuse ;  /* 0x8000001577777221 */ /* 0x100fe20000000000 */
[--C-:B------:R-:W-:Y:S01]  /*2210*/  FADD R150, R150, -R21.reuse ;  /* 0x8000001596967221 */ /* 0x100fe20000000000 */
[--C-:B------:R-:W-:Y:S01]  /*2220*/  FADD R6, R6, -R21.reuse ;  /* 0x8000001506067221 */ /* 0x100fe20000000000 */
[--C-:B------:R-:W-:Y:S01]  /*2230*/  FADD R7, R7, -R21.reuse ;  /* 0x8000001507077221 */ /* 0x100fe20000000000 */
[----:B------:R-:W-:Y:S01]  /*2240*/  FMUL R24, R119, 1.4426950216293334961 ;  /* 0x3fb8aa3b77187820 */ /* 0x000fe20000400000 */
[----:B------:R-:W-:Y:S01]  /*2250*/  FMUL R25, R150, 1.4426950216293334961 ;  /* 0x3fb8aa3b96197820 */ /* 0x000fe20000400000 */
[----:B------:R-:W-:Y:S01]  /*2260*/  FMUL R6, R6, 1.4426950216293334961 ;  /* 0x3fb8aa3b06067820 */ /* 0x000fe20000400000 */
[----:B------:R-:W-:Y:S01]  /*2270*/  FMUL R7, R7, 1.4426950216293334961 ;  /* 0x3fb8aa3b07077820 */ /* 0x000fe20000400000 */
[--C-:B------:R-:W-:Y:S01]  /*2280*/  FADD R148, R148, -R21.reuse ;  /* 0x8000001594947221 */ /* 0x100fe20000000000 */
[--C-:B------:R-:W-:Y:S01]  /*2290*/  FADD R26, R8, -R21.reuse ;  /* 0x80000015081a7221 */ /* 0x100fe20000000000 */
[----:B------:R-:W-:Y:S01]  /*22a0*/  MUFU.EX2 R24, R24 ;  /* 0x0000001800187308 */ /* 0x000fe20000000800 */
[--C-:B------:R-:W-:Y:S01]  /*22b0*/  FADD R13, R13, -R21.reuse ;  /* 0x800000150d0d7221 */ /* 0x100fe20000000000 */
[----:B------:R-:W-:Y:S01]  /*22c0*/  FMUL R148, R148, 1.4426950216293334961 ;  /* 0x3fb8aa3b94947820 */ /* 0x000fe20000400000 */
[----:B------:R-:W-:Y:S01]  /*22d0*/  FMUL R27, R26, 1.4426950216293334961 ;  /* 0x3fb8aa3b1a1b7820 */ /* 0x000fe20000400000 */
[--C-:B------:R-:W-:Y:S01]  /*22e0*/  FADD R26, R11, -R21.reuse ;  /* 0x800000150b1a7221 */ /* 0x100fe20000000000 */
[----:B------:R-:W-:Y:S01]  /*22f0*/  FMUL R13, R13, 1.4426950216293334961 ;  /* 0x3fb8aa3b0d0d7820 */ /* 0x000fe20000400000 */
[--C-:B------:R-:W-:Y:S01]  /*2300*/  FADD R14, R14, -R21.reuse ;  /* 0x800000150e0e7221 */ /* 0x100fe20000000000 */
[--C-:B------:R-:W-:Y:S01]  /*2310*/  FADD R10, R10, -R21.reuse ;  /* 0x800000150a0a7221 */ /* 0x100fe20000000000 */
[----:B------:R-:W0:Y:S01]  /*2320*/  MUFU.EX2 R25, R25 ;  /* 0x0000001900197308 */ /* 0x000e220000000800 */
[----:B------:R-:W-:Y:S01]  /*2330*/  FMUL R28, R26, 1.4426950216293334961 ;  /* 0x3fb8aa3b1a1c7820 */ /* 0x000fe20000400000 */
[--C-:B------:R-:W-:Y:S01]  /*2340*/  FADD R26, R9, -R21.reuse ;  /* 0x80000015091a7221 */ /* 0x100fe20000000000 */
[----:B------:R-:W-:Y:S01]  /*2350*/  FMUL R14, R14, 1.4426950216293334961 ;  /* 0x3fb8aa3b0e0e7820 */ /* 0x000fe20000400000 */
[----:B------:R-:W-:Y:S01]  /*2360*/  FMUL R10, R10, 1.4426950216293334961 ;  /* 0x3fb8aa3b0a0a7820 */ /* 0x000fe20000400000 */
[--C-:B------:R-:W-:Y:S01]  /*2370*/  FADD R12, R12, -R21.reuse ;  /* 0x800000150c0c7221 */ /* 0x100fe20000000000 */
[----:B------:R-:W-:Y:S01]  /*2380*/  FMUL R26, R26, 1.4426950216293334961 ;  /* 0x3fb8aa3b1a1a7820 */ /* 0x000fe20000400000 */
[--C-:B------:R-:W-:Y:S01]  /*2390*/  FADD R5, R5, -R21.reuse ;  /* 0x8000001505057221 */ /* 0x100fe20000000000 */
[----:B------:R-:W1:Y:S01]  /*23a0*/  MUFU.EX2 R6, R6 ;  /* 0x0000000600067308 */ /* 0x000e620000000800 */
[----:B------:R-:W-:Y:S01]  /*23b0*/  FMUL R12, R12, 1.4426950216293334961 ;  /* 0x3fb8aa3b0c0c7820 */ /* 0x000fe20000400000 */
[--C-:B------:R-:W-:Y:S01]  /*23c0*/  FADD R34, R34, -R21.reuse ;  /* 0x8000001522227221 */ /* 0x100fe20000000000 */
[----:B------:R-:W-:Y:S01]  /*23d0*/  FMUL R5, R5, 1.4426950216293334961 ;  /* 0x3fb8aa3b05057820 */ /* 0x000fe20000400000 */
[--C-:B------:R-:W-:Y:S01]  /*23e0*/  FADD R121, R121, -R21.reuse ;  /* 0x8000001579797221 */ /* 0x100fe20000000000 */
[--C-:B------:R-:W-:Y:S01]  /*23f0*/  FADD R152, R152, -R21.reuse ;  /* 0x8000001598987221 */ /* 0x100fe20000000000 */
[--C-:B------:R-:W-:Y:S01]  /*2400*/  FADD R125, R125, -R21.reuse ;  /* 0x800000157d7d7221 */ /* 0x100fe20000000000 */
[--C-:B------:R-:W-:Y:S01]  /*2410*/  FADD R154, R154, -R21.reuse ;  /* 0x800000159a9a7221 */ /* 0x100fe20000000000 */
[----:B------:R-:W2:Y:S01]  /*2420*/  MUFU.EX2 R7, R7 ;  /* 0x0000000700077308 */ /* 0x000ea20000000800 */
[----:B------:R-:W-:Y:S01]  /*2430*/  FMUL R121, R121, 1.4426950216293334961 ;  /* 0x3fb8aa3b79797820 */ /* 0x000fe20000400000 */
[----:B------:R-:W-:Y:S01]  /*2440*/  FMUL R152, R152, 1.4426950216293334961 ;  /* 0x3fb8aa3b98987820 */ /* 0x000fe20000400000 */
[----:B------:R-:W-:Y:S01]  /*2450*/  FMUL R125, R125, 1.4426950216293334961 ;  /* 0x3fb8aa3b7d7d7820 */ /* 0x000fe20000400000 */
[----:B------:R-:W-:Y:S01]  /*2460*/  FMUL R154, R154, 1.4426950216293334961 ;  /* 0x3fb8aa3b9a9a7820 */ /* 0x000fe20000400000 */
[--C-:B------:R-:W-:Y:S01]  /*2470*/  FADD R127, R127, -R21.reuse ;  /* 0x800000157f7f7221 */ /* 0x100fe20000000000 */
[--C-:B------:R-:W-:Y:S01]  /*2480*/  FADD R156, R156, -R21.reuse ;  /* 0x800000159c9c7221 */ /* 0x100fe20000000000 */
[--C-:B------:R-:W-:Y:S01]  /*2490*/  FADD R129, R129, -R21.reuse ;  /* 0x8000001581817221 */ /* 0x100fe20000000000 */
[----:B------:R-:W3:Y:S01]  /*24a0*/  MUFU.EX2 R8, R148 ;  /* 0x0000009400087308 */ /* 0x000ee20000000800 */
[----:B------:R-:W-:Y:S01]  /*24b0*/  FMUL R127, R127, 1.4426950216293334961 ;  /* 0x3fb8aa3b7f7f7820 */ /* 0x000fe20000400000 */
[----:B------:R-:W-:Y:S01]  /*24c0*/  FMUL R156, R156, 1.4426950216293334961 ;  /* 0x3fb8aa3b9c9c7820 */ /* 0x000fe20000400000 */
[----:B------:R-:W-:Y:S01]  /*24d0*/  FMUL R129, R129, 1.4426950216293334961 ;  /* 0x3fb8aa3b81817820 */ /* 0x000fe20000400000 */
[--C-:B------:R-:W-:Y:S01]  /*24e0*/  FADD R29, R29, -R21.reuse ;  /* 0x800000151d1d7221 */ /* 0x100fe20000000000 */
[--C-:B------:R-:W-:Y:S01]  /*24f0*/  FADD R30, R30, -R21.reuse ;  /* 0x800000151e1e7221 */ /* 0x100fe20000000000 */
[--C-:B------:R-:W-:Y:S01]  /*2500*/  FADD R23, R23, -R21.reuse ;  /* 0x8000001517177221 */ /* 0x100fe20000000000 */
[--C-:B------:R-:W-:Y:S01]  /*2510*/  FADD R22, R22, -R21.reuse ;  /* 0x8000001516167221 */ /* 0x100fe20000000000 */
[----:B------:R-:W4:Y:S01]  /*2520*/  MUFU.EX2 R11, R27 ;  /* 0x0000001b000b7308 */ /* 0x000f220000000800 */
[----:B------:R-:W-:Y:S01]  /*2530*/  FMUL R29, R29, 1.4426950216293334961 ;  /* 0x3fb8aa3b1d1d7820 */ /* 0x000fe20000400000 */
[----:B------:R-:W-:Y:S01]  /*2540*/  FMUL R30, R30, 1.4426950216293334961 ;  /* 0x3fb8aa3b1e1e7820 */ /* 0x000fe20000400000 */
[----:B------:R-:W-:Y:S01]  /*2550*/  FMUL R23, R23, 1.4426950216293334961 ;  /* 0x3fb8aa3b17177820 */ /* 0x000fe20000400000 */
[----:B------:R-:W-:Y:S01]  /*2560*/  FMUL R22, R22, 1.4426950216293334961 ;  /* 0x3fb8aa3b16167820 */ /* 0x000fe20000400000 */
[--C-:B------:R-:W-:Y:S01]  /*2570*/  FADD R19, R19, -R21.reuse ;  /* 0x8000001513137221 */ /* 0x100fe20000000000 */
[--C-:B------:R-:W-:Y:S01]  /*2580*/  FADD R20, R20, -R21.reuse ;  /* 0x8000001514147221 */ /* 0x100fe20000000000 */
[--C-:B------:R-:W-:Y:S01]  /*2590*/  FADD R17, R17, -R21.reuse ;  /* 0x8000001511117221 */ /* 0x100fe20000000000 */
[----:B------:R0:W-:Y:S01]  /*25a0*/  MUFU.EX2 R27, R13 ;  /* 0x0000000d001b7308 */ /* 0x0001e20000000800 */
[----:B------:R-:W-:Y:S01]  /*25b0*/  FMUL R19, R19, 1.4426950216293334961 ;  /* 0x3fb8aa3b13137820 */ /* 0x000fe20000400000 */
[----:B------:R-:W-:Y:S01]  /*25c0*/  FMUL R20, R20, 1.4426950216293334961 ;  /* 0x3fb8aa3b14147820 */ /* 0x000fe20000400000 */
[----:B------:R-:W-:Y:S01]  /*25d0*/  FMUL R17, R17, 1.4426950216293334961 ;  /* 0x3fb8aa3b11117820 */ /* 0x000fe20000400000 */
[--C-:B------:R-:W-:Y:S01]  /*25e0*/  FADD R18, R18, -R21.reuse ;  /* 0x8000001512127221 */ /* 0x100fe20000000000 */
[--C-:B------:R-:W-:Y:S01]  /*25f0*/  FADD R15, R15, -R21.reuse ;  /* 0x800000150f0f7221 */ /* 0x100fe20000000000 */
[--C-:B------:R-:W-:Y:S01]  /*2600*/  FADD R16, R16, -R21.reuse ;  /* 0x8000001510107221 */ /* 0x100fe20000000000 */
[----:B------:R-:W-:Y:S01]  /*2610*/  FADD R4, R4, -R21 ;  /* 0x8000001504047221 */ /* 0x000fe20000000000 */
[----:B------:R5:W1:Y:S01]  /*2620*/  MUFU.EX2 R9, R28 ;  /* 0x0000001c00097308 */ /* 0x000a620000000800 */
[----:B0-----:R-:W-:Y:S01]  /*2630*/  FADD R13, R24, R25 ;  /* 0x00000019180d7221 */ /* 0x001fe20000000000 */
[----:B------:R-:W-:Y:S01]  /*2640*/  FMUL R18, R18, 1.4426950216293334961 ;  /* 0x3fb8aa3b12127820 */ /* 0x000fe20000400000 */
[----:B------:R-:W-:Y:S01]  /*2650*/  FMUL R15, R15, 1.4426950216293334961 ;  /* 0x3fb8aa3b0f0f7820 */ /* 0x000fe20000400000 */
[----:B------:R-:W-:Y:S01]  /*2660*/  FMUL R16, R16, 1.4426950216293334961 ;  /* 0x3fb8aa3b10107820 */ /* 0x000fe20000400000 */
[----:B------:R-:W-:-:S03]  /*2670*/  FMUL R4, R4, 1.4426950216293334961 ;  /* 0x3fb8aa3b04047820 */ /* 0x000fc60000400000 */
[----:B------:R1:W-:Y:S01]  /*2680*/  MUFU.EX2 R31, R14 ;  /* 0x0000000e001f7308 */ /* 0x0003e20000000800 */
[----:B-----5:R-:W-:-:S07]  /*2690*/  FMUL R28, R34, 1.4426950216293334961 ;  /* 0x3fb8aa3b221c7820 */ /* 0x020fce0000400000 */
[----:B------:R-:W0:Y:S01]  /*26a0*/  MUFU.EX2 R26, R26 ;  /* 0x0000001a001a7308 */ /* 0x000e220000000800 */
[----:B-1----:R-:W-:-:S04]  /*26b0*/  FADD R14, R6, R13 ;  /* 0x0000000d060e7221 */ /* 0x002fc80000000000 */
[----:B--2---:R-:W-:-:S03]  /*26c0*/  FADD R13, R7, R14 ;  /* 0x0000000e070d7221 */ /* 0x004fc60000000000 */
[----:B------:R-:W1:Y:S01]  /*26d0*/  MUFU.EX2 R10, R10 ;  /* 0x0000000a000a7308 */ /* 0x000e620000000800 */
[----:B---3--:R-:W-:-:S04]  /*26e0*/  FADD R14, R8, R13 ;  /* 0x0000000d080e7221 */ /* 0x008fc80000000000 */
[----:B----4-:R-:W-:-:S03]  /*26f0*/  FADD R14, R11, R14 ;  /* 0x0000000e0b0e7221 */ /* 0x010fc60000000000 */
[----:B------:R-:W2:Y:S01]  /*2700*/  MUFU.EX2 R12, R12 ;  /* 0x0000000c000c7308 */ /* 0x000ea20000000800 */
[----:B------:R-:W-:-:S04]  /*2710*/  FADD R13, R9, R14 ;  /* 0x0000000e090d7221 */ /* 0x000fc80000000000 */
[----:B0-----:R-:W-:-:S03]  /*2720*/  FADD R13, R26, R13 ;  /* 0x0000000d1a0d7221 */ /* 0x001fc60000000000 */
[----:B------:R-:W0:Y:S01]  /*2730*/  MUFU.EX2 R5, R5 ;  /* 0x0000000500057308 */ /* 0x000e220000000800 */
[----:B-1----:R-:W-:-:S04]  /*2740*/  FADD R14, R10, R13 ;  /* 0x0000000d0a0e7221 */ /* 0x002fc80000000000 */
[----:B------:R-:W-:-:S03]  /*2750*/  FADD R13, R27, R14 ;  /* 0x0000000e1b0d7221 */ /* 0x000fc60000000000 */
[----:B------:R-:W1:Y:S01]  /*2760*/  MUFU.EX2 R28, R28 ;  /* 0x0000001c001c7308 */ /* 0x000e620000000800 */
[----:B--2---:R-:W-:-:S04]  /*2770*/  FADD R14, R12, R13 ;  /* 0x0000000d0c0e7221 */ /* 0x004fc80000000000 */
[----:B------:R-:W-:-:S03]  /*2780*/  FADD R14, R31, R14 ;  /* 0x0000000e1f0e7221 */ /* 0x000fc60000000000 */
[----:B------:R-:W2:Y:S01]  /*2790*/  MUFU.EX2 R121, R121 ;  /* 0x0000007900797308 */ /* 0x000ea20000000800 */
[----:B0-----:R-:W-:-:S07]  /*27a0*/  FADD R13, R5, R14 ;  /* 0x0000000e050d7221 */ /* 0x001fce0000000000 */
[----:B------:R-:W0:Y:S01]  /*27b0*/  MUFU.EX2 R152, R152 ;  /* 0x0000009800987308 */ /* 0x000e220000000800 */
[----:B-1----:R-:W-:-:S07]  /*27c0*/  FADD R14, R28, R13 ;  /* 0x0000000d1c0e7221 */ /* 0x002fce0000000000 */
[----:B------:R-:W1:Y:S01]  /*27d0*/  MUFU.EX2 R125, R125 ;  /* 0x0000007d007d7308 */ /* 0x000e620000000800 */
[----:B--2---:R-:W-:-:S07]  /*27e0*/  FADD R13, R121, R14 ;  /* 0x0000000e790d7221 */ /* 0x004fce0000000000 */
        /* <DEDUP_REMOVED lines=24> */
[----:B------:R1:W2:Y:S01]  /*2970*/  MUFU.EX2 R34, R15 ;  /* 0x0000000f00227308 */ /* 0x0002a20000000800 */
[----:B0-----:R-:W-:-:S07]  /*2980*/  FADD R14, R17, R14 ;  /* 0x0000000e110e7221 */ /* 0x001fce0000000000 */
[----:B------:R-:W0:Y:S01]  /*2990*/  MUFU.EX2 R16, R16 ;  /* 0x0000001000107308 */ /* 0x000e220000000800 */
[----:B-1----:R-:W-:-:S07]  /*29a0*/  FADD R15, R29, R14 ;  /* 0x0000000e1d0f7221 */ /* 0x002fce0000000000 */
[----:B------:R-:W1:Y:S01]  /*29b0*/  MUFU.EX2 R13, R4 ;  /* 0x00000004000d7308 */ /* 0x000e620000000800 */
[----:B--2---:R-:W-:-:S04]  /*29c0*/  FADD R15, R34, R15 ;  /* 0x0000000f220f7221 */ /* 0x004fc80000000000 */
[----:B0-----:R-:W-:-:S04]  /*29d0*/  FADD R14, R16, R15 ;  /* 0x0000000f100e7221 */ /* 0x001fc80000000000 */
[----:B-1----:R-:W-:-:S05]  /*29e0*/  FADD R14, R13, R14 ;  /* 0x0000000e0d0e7221 */ /* 0x002fca0000000000 */
[----:B------:R-:W0:Y:S02]  /*29f0*/  SHFL.BFLY PT, R15, R14, 0x10, 0x1f ;  /* 0x0e001f000e0f7f89 */ /* 0x000e2400000e0000 */
[----:B0-----:R-:W-:Y:S01]  /*2a00*/  FADD R18, R14, R15 ;  /* 0x0000000f0e127221 */ /* 0x001fe20000000000 */
[----:B------:R-:W-:Y:S06]  /*2a10*/  BAR.SYNC.DEFER_BLOCKING 0x0 ;  /* 0x0000000000007b1d */ /* 0x000fec0000010000 */
[----:B------:R-:W-:Y:S02]  /*2a20*/  @!P2 STS [R111+UR12+0x2000], R18 ;  /* 0x002000126f00a988 */ /* 0x000fe4000800080c */
[----:B------:R-:W-:Y:S06]  /*2a30*/  BAR.SYNC.DEFER_BLOCKING 0x0 ;  /* 0x0000000000007b1d */ /* 0x000fec0000010000 */
[----:B------:R-:W0:Y:S04]  /*2a40*/  @!P3 LDS R113, [R110+0x2000] ;  /* 0x002000006e71b984 */ /* 0x000e280000000800 */
[----:B0-----:R-:W0:Y:S02]  /*2a50*/  SHFL.BFLY PT, R4, R113, 0x1, 0x1f ;  /* 0x0c201f0071047f89 */ /* 0x001e2400000e0000 */
[----:B0-----:R-:W-:-:S05]  /*2a60*/  FADD R15, R113, R4 ;  /* 0x00000004710f7221 */ /* 0x001fca0000000000 */
[----:B------:R0:W-:Y:S01]  /*2a70*/  @P4 STS [R110+0x2000], R15 ;  /* 0x0020000f6e004388 */ /* 0x0001e20000000800 */
[----:B------:R-:W-:Y:S01]  /*2a80*/  BAR.SYNC.DEFER_BLOCKING 0x0 ;  /* 0x0000000000007b1d */ /* 0x000fe20000010000 */
[----:B------:R-:W-:Y:S02]  /*2a90*/  PRMT R133, RZ, 0x7610, R133 ;  /* 0x00007610ff857816 */ /* 0x000fe40000000085 */
[----:B------:R-:W-:Y:S02]  /*2aa0*/  PRMT R135, RZ, 0x7610, R135 ;  /* 0x00007610ff877816 */ /* 0x000fe40000000087 */
[----:B------:R-:W-:Y:S02]  /*2ab0*/  PRMT R141, RZ, 0x7610, R141 ;  /* 0x00007610ff8d7816 */ /* 0x000fe4000000008d */
[----:B0-----:R-:W-:Y:S02]  /*2ac0*/  PRMT R15, RZ, 0x7610, R15 ;  /* 0x00007610ff0f7816 */ /* 0x001fe4000000000f */
[----:B------:R-:W-:-:S02]  /*2ad0*/  PRMT R148, RZ, 0x7610, R148 ;  /* 0x00007610ff947816 */ /* 0x000fc40000000094 */
[----:B------:R-:W-:Y:S02]  /*2ae0*/  PRMT R150, RZ, 0x7610, R150 ;  /* 0x00007610ff967816 */ /* 0x000fe40000000096 */
[----:B------:R-:W-:Y:S02]  /*2af0*/  PRMT R160, RZ, 0x7610, R160 ;  /* 0x00007610ffa07816 */ /* 0x000fe400000000a0 */
[----:B------:R-:W-:Y:S02]  /*2b00*/  PRMT R164, RZ, 0x7610, R164 ;  /* 0x00007610ffa47816 */ /* 0x000fe400000000a4 */
[----:B------:R-:W-:Y:S02]  /*2b10*/  PRMT R18, RZ, 0x7610, R18 ;  /* 0x00007610ff127816 */ /* 0x000fe40000000012 */
[----:B------:R-:W-:Y:S02]  /*2b20*/  PRMT R158, RZ, 0x7610, R158 ;  /* 0x00007610ff9e7816 */ /* 0x000fe4000000009e */
[----:B------:R-:W-:Y:S01]  /*2b30*/  PRMT R162, RZ, 0x7610, R162 ;  /* 0x00007610ffa27816 */ /* 0x000fe200000000a2 */
[----:B------:R-:W2:Y:S01]  /*2b40*/  @P1 LDG.E.U8 R33, desc[UR22][R96.64] ;  /* 0x0000001660211981 */ /* 0x000ea2000c1e1100 */
[----:B------:R-:W-:-:S03]  /*2b50*/  PRMT R166, RZ, 0x7610, R166 ;  /* 0x00007610ffa67816 */ /* 0x000fc600000000a6 */
[----:B------:R-:W3:Y:S04]  /*2b60*/  @P1 LDG.E.U8 R131, desc[UR22][R88.64] ;  /* 0x0000001658831981 */ /* 0x000ee8000c1e1100 */
[----:B------:R-:W4:Y:S04]  /*2b70*/  @P1 LDG.E.U8 R15, desc[UR22][R80.64] ;  /* 0x00000016500f1981 */ /* 0x000f28000c1e1100 */
[----:B------:R-:W5:Y:S04]  /*2b80*/  @P1 LDG.E.U8 R139, desc[UR22][R72.64] ;  /* 0x00000016488b1981 */ /* 0x000f68000c1e1100 */
        /* <DEDUP_REMOVED lines=11> */
[----:B------:R-:W5:Y:S01]  /*2c40*/  @P1 LDG.E.U8 R166, desc[UR22][R66.64] ;  /* 0x0000001642a61981 */ /* 0x000f62000c1e1100 */
[----:B------:R-:W-:-:S03]  /*2c50*/  F2FP.SATFINITE.E4M3.F32.PACK_AB_MERGE_C R30, R23, R30, RZ ;  /* 0x0000001e171e723e */ /* 0x000fc600048070ff */
[----:B------:R-:W0:Y:S01]  /*2c60*/  LDS R23, [R112+UR12+0x2000] ;  /* 0x0020000c70177984 */ /* 0x000e220008000800 */
[----:B------:R-:W-:Y:S01]  /*2c70*/  BAR.SYNC.DEFER_BLOCKING 0x0 ;  /* 0x0000000000007b1d */ /* 0x000fe20000010000 */
[----:B------:R-:W-:-:S05]  /*2c80*/  IMAD.SHL.U32 R113, R0, 0x10, RZ ;  /* 0x0000001000717824 */ /* 0x000fca00078e00ff */
[----:B------:R-:W-:-:S05]  /*2c90*/  LOP3.LUT R4, R113, 0x70, RZ, 0xc0, !PT ;  /* 0x0000007071047812 */ /* 0x000fca00078ec0ff */
[----:B------:R-:W-:Y:S02]  /*2ca0*/  IMAD R115, R115, 0x40, R4 ;  /* 0x0000004073737824 */ /* 0x000fe400078e0204 */
[----:B------:R-:W-:Y:S01]  /*2cb0*/  FADD R4, -R21, -INF ;  /* 0xff80000015047421 */ /* 0x000fe20000000100 */
[----:B------:R-:W-:Y:S02]  /*2cc0*/  F2FP.SATFINITE.E4M3.F32.PACK_AB_MERGE_C R6, R7, R6, RZ ;  /* 0x000000060706723e */ /* 0x000fe400048070ff */
[----:B------:R-:W-:Y:S01]  /*2cd0*/  F2FP.SATFINITE.E4M3.F32.PACK_AB_MERGE_C R7, R17, R20, RZ ;  /* 0x000000141107723e */ /* 0x000fe200048070ff */
[----:B------:R-:W-:Y:S01]  /*2ce0*/  FMUL R20, R4, 1.4426950216293334961 ;  /* 0x3fb8aa3b04147820 */ /* 0x000fe20000400000 */
[----:B------:R-:W-:Y:S02]  /*2cf0*/  LOP3.LUT R115, R115, R108, RZ, 0x3c, !PT ;  /* 0x0000006c73737212 */ /* 0x000fe400078e3cff */
[C---:B------:R-:W-:Y:S02]  /*2d00*/  LOP3.LUT R117, R104.reuse, 0x40, RZ, 0x3c, !PT ;  /* 0x0000004068757812 */ /* 0x040fe400078e3cff */
[----:B------:R-:W-:Y:S01]  /*2d10*/  LOP3.LUT R119, R104, 0x60, RZ, 0x3c, !PT ;  /* 0x0000006068777812 */ /* 0x000fe200078e3cff */
[----:B------:R-:W-:Y:S01]  /*2d20*/  IMAD R115, R146, 0x80, R115 ;  /* 0x0000008092737824 */ /* 0x000fe200078e0273 */
[----:B------:R-:W-:-:S02]  /*2d30*/  F2FP.SATFINITE.E4M3.F32.PACK_AB_MERGE_C R9, R26, R9, RZ ;  /* 0x000000091a09723e */ /* 0x000fc400048070ff */
[----:B------:R-:W-:Y:S02]  /*2d40*/  F2FP.SATFINITE.E4M3.F32.PACK_AB_MERGE_C R14, R31, R12, RZ ;  /* 0x0000000c1f0e723e */ /* 0x000fe400048070ff */
[----:B------:R-:W-:Y:S01]  /*2d50*/  F2FP.SATFINITE.E4M3.F32.PACK_AB_MERGE_C R121, R152, R121, RZ ;  /* 0x000000799879723e */ /* 0x000fe200048070ff */
[----:B------:R-:W1:Y:S01]  /*2d60*/  MUFU.EX2 R20, R20 ;  /* 0x0000001400147308 */ /* 0x000e620000000800 */
[----:B------:R-:W-:Y:S02]  /*2d70*/  F2FP.SATFINITE.E4M3.F32.PACK_AB_MERGE_C R127, R156, R127, RZ ;  /* 0x0000007f9c7f723e */ /* 0x000fe400048070ff */
[----:B------:R-:W-:Y:S02]  /*2d80*/  F2FP.SATFINITE.E4M3.F32.PACK_AB_MERGE_C R26, R13, R16, RZ ;  /* 0x000000100d1a723e */ /* 0x000fe400048070ff */
[----:B------:R-:W-:Y:S02]  /*2d90*/  F2FP.SATFINITE.E4M3.F32.PACK_AB_MERGE_C R13, R11, R8, R9 ;  /* 0x000000080b0d723e */ /* 0x000fe40004807009 */
[----:B------:R-:W-:-:S02]  /*2da0*/  F2FP.SATFINITE.E4M3.F32.PACK_AB_MERGE_C R12, R25, R24, R6 ;  /* 0x00000018190c723e */ /* 0x000fc40004807006 */
[----:B------:R-:W-:Y:S02]  /*2db0*/  F2FP.SATFINITE.E4M3.F32.PACK_AB_MERGE_C R14, R27, R10, R14 ;  /* 0x0000000a1b0e723e */ /* 0x000fe4000480700e */
[----:B------:R-:W-:Y:S02]  /*2dc0*/  F2FP.SATFINITE.E4M3.F32.PACK_AB_MERGE_C R17, R32, R129, R30 ;  /* 0x000000812011723e */ /* 0x000fe4000480701e */
[----:B------:R-:W-:Y:S01]  /*2dd0*/  F2FP.SATFINITE.E4M3.F32.PACK_AB_MERGE_C R16, R154, R125, R127 ;  /* 0x0000007d9a10723e */ /* 0x000fe2000480707f */
[----:B------:R-:W-:Y:S01]  /*2de0*/  VIADD R123, R123, 0xffffffc0 ;  /* 0xffffffc07b7b7836 */ /* 0x000fe20000000000 */
[----:B--2---:R-:W-:Y:S04]  /*2df0*/  STS.U8 [R104+UR12+0x2000], R33 ;  /* 0x0020002168007988 */ /* 0x004fe8000800000c */
[----:B---3--:R-:W-:Y:S04]  /*2e00*/  STS.U8 [R104+UR12+0x2400], R131 ;  /* 0x0024008368007988 */ /* 0x008fe8000800000c */
[----:B----4-:R2:W-:Y:S04]  /*2e10*/  STS.U8 [R104+UR12+0x2800], R15 ;  /* 0x0028000f68007988 */ /* 0x0105e8000800000c */
[----:B-----5:R-:W-:Y:S04]  /*2e20*/  STS.U8 [R104+UR12+0x2c00], R139 ;  /* 0x002c008b68007988 */ /* 0x020fe8000800000c */
[----:B------:R-:W-:Y:S04]  /*2e30*/  STS.U8 [R106+UR12+0x2100], R35 ;  /* 0x002100236a007988 */ /* 0x000fe8000800000c */
[----:B------:R-:W-:Y:S01]  /*2e40*/  STS.U8 [R106+UR12+0x2500], R133 ;  /* 0x002500856a007988 */ /* 0x000fe2000800000c */
[----:B--2---:R-:W-:-:S03]  /*2e50*/  F2FP.SATFINITE.E4M3.F32.PACK_AB_MERGE_C R15, R28, R5, R121 ;  /* 0x000000051c0f723e */ /* 0x004fc60004807079 */
[----:B------:R-:W-:Y:S04]  /*2e60*/  STS.U8 [R106+UR12+0x2900], R135 ;  /* 0x002900876a007988 */ /* 0x000fe8000800000c */
[----:B------:R-:W-:Y:S01]  /*2e70*/  STS.U8 [R106+UR12+0x2d00], R141 ;  /* 0x002d008d6a007988 */ /* 0x000fe2000800000c */
[----:B------:R-:W-:-:S03]  /*2e80*/  LOP3.LUT R121, R115, 0x10, RZ, 0x3c, !PT ;  /* 0x0000001073797812 */ /* 0x000fc600078e3cff */
[----:B------:R-:W-:Y:S04]  /*2e90*/  STS.U8 [R117+UR12+0x2200], R148 ;  /* 0x0022009475007988 */ /* 0x000fe8000800000c */
[----:B------:R-:W-:Y:S04]  /*2ea0*/  STS.U8 [R117+UR12+0x2600], R150 ;  /* 0x0026009675007988 */ /* 0x000fe8000800000c */
[----:B------:R-:W-:Y:S04]  /*2eb0*/  STS.U8 [R117+UR12+0x2a00], R160 ;  /* 0x002a00a075007988 */ /* 0x000fe8000800000c */
[----:B------:R-:W-:Y:S04]  /*2ec0*/  STS.U8 [R117+UR12+0x2e00], R164 ;  /* 0x002e00a475007988 */ /* 0x000fe8000800000c */
[----:B------:R2:W-:Y:S04]  /*2ed0*/  STS.U8 [R119+UR12+0x2300], R18 ;  /* 0x0023001277007988 */ /* 0x0005e8000800000c */
[----:B------:R3:W-:Y:S01]  /*2ee0*/  STS.U8 [R119+UR12+0x2700], R158 ;  /* 0x0027009e77007988 */ /* 0x0007e2000800000c */
[----:B--2---:R-:W-:-:S02]  /*2ef0*/  F2FP.SATFINITE.E4M3.F32.PACK_AB_MERGE_C R18, R19, R22, R7 ;  /* 0x000000161312723e */ /* 0x004fc40004807007 */
[----:B------:R-:W-:Y:S01]  /*2f00*/  F2FP.SATFINITE.E4M3.F32.PACK_AB_MERGE_C R19, R34, R29, R26 ;  /* 0x0000001d2213723e */ /* 0x000fe2000480701a */
[----:B------:R3:W-:Y:S04]  /*2f10*/  STS.U8 [R119+UR12+0x2b00], R162 ;  /* 0x002b00a277007988 */ /* 0x0007e8000800000c */
[----:B------:R3:W-:Y:S04]  /*2f20*/  STS.U8 [R119+UR12+0x2f00], R166 ;  /* 0x002f00a677007988 */ /* 0x0007e8000800000c */
[----:B------:R3:W-:Y:S04]  /*2f30*/  STS.128 [R115+UR12], R12 ;  /* 0x0000000c73007988 */ /* 0x0007e80008000c0c */
[----:B------:R3:W-:Y:S01]  /*2f40*/  STS.128 [R121+UR12], R16 ;  /* 0x0000001079007988 */ /* 0x0007e20008000c0c */
[----:B------:R-:W2:Y:S01]  /*2f50*/  LDTM.16dp32bit_t0_t15.x8 R4, tmem[UR13] ;  /* 0x0000000d000479ee */ /* 0x000ea20008980000 */
[----:B------:R-:W4:Y:S01]  /*2f60*/  LDTM.16dp32bit_t16_t31.x8 R4, tmem[UR13+0x8] ;  /* 0x0000080d000479ee */ /* 0x000f2200089a0000 */
[----:B------:R-:W-:Y:S01]  /*2f70*/  NOP ;  /* 0x0000000000007918 */ /* 0x000fe20000000000 */
[----:B01----:R-:W-:Y:S05]  /*2f80*/  @!P1 BRA `(.L_x_9) ;  /* 0x0000000000289947 */ /* 0x003fea0003800000 */
[C---:B--2-4-:R-:W-:Y:S01]  /*2f90*/  FMUL R4, R20.reuse, R4 ;  /* 0x0000000414047220 */ /* 0x054fe20000400000 */
[C---:B------:R-:W-:Y:S01]  /*2fa0*/  FMUL R5, R20.reuse, R5 ;  /* 0x0000000514057220 */ /* 0x040fe20000400000 */
[C---:B------:R-:W-:Y:S01]  /*2fb0*/  FMUL R6, R20.reuse, R6 ;  /* 0x0000000614067220 */ /* 0x040fe20000400000 */
[C---:B------:R-:W-:Y:S01]  /*2fc0*/  FMUL R7, R20.reuse, R7 ;  /* 0x0000000714077220 */ /* 0x040fe20000400000 */
[C---:B------:R-:W-:Y:S01]  /*2fd0*/  FMUL R8, R20.reuse, R8 ;  /* 0x0000000814087220 */ /* 0x040fe20000400000 */
[C---:B------:R-:W-:Y:S01]  /*2fe0*/  FMUL R9, R20.reuse, R9 ;  /* 0x0000000914097220 */ /* 0x040fe20000400000 */
[C---:B------:R-:W-:Y:S01]  /*2ff0*/  FMUL R10, R20.reuse, R10 ;  /* 0x0000000a140a7220 */ /* 0x040fe20000400000 */
[----:B------:R-:W-:-:S04]  /*3000*/  FMUL R11, R20, R11 ;  /* 0x0000000b140b7220 */ /* 0x000fc80000400000 */
[----:B------:R0:W-:Y:S01]  /*3010*/  STTM.16dp32bit_t0_t15.x8 tmem[UR13], R4 ;  /* 0x00000004000079ed */ /* 0x0001e2000898000d */
[----:B------:R0:W-:Y:S02]  /*3020*/  STTM.16dp32bit_t16_t31.x8 tmem[UR13+0x8], R4 ;  /* 0x00000804000079ed */ /* 0x0001e400089a000d */
.L_x_9:
[----:B----4-:R-:W1:Y:S02]  /*3030*/  FENCE.VIEW.ASYNC.T ;  /* 0x00000000000073c6 */ /* 0x010e640000000200 */
[----:B-1----:R-:W-:Y:S01]  /*3040*/  BAR.SYNC.DEFER_BLOCKING 0x0 ;  /* 0x0000000000007b1d */ /* 0x002fe20000010000 */
[----:B------:R-:W-:Y:S01]  /*3050*/  FADD R23, R20, R23 ;  /* 0x0000001714177221 */ /* 0x000fe20000000000 */
[----:B------:R-:W-:-:S04]  /*3060*/  ISETP.GE.AND P5, PT, R123, 0x1, PT ;  /* 0x000000017b00780c */ /* 0x000fc80003fa6270 */
[----:B------:R1:W-:Y:S06]  /*3070*/  MEMBAR.ALL.CTA ;  /* 0x0000000000007992 */ /* 0x0003ec0000008000 */
[----:B-1----:R-:W1:Y:S02]  /*3080*/  FENCE.VIEW.ASYNC.S ;  /* 0x00000000000073c6 */ /* 0x002e640000000000 */
[----:B-1----:R-:W-:Y:S06]  /*3090*/  BAR.SYNC.DEFER_BLOCKING 0x0 ;  /* 0x0000000000007b1d */ /* 0x002fec0000010000 */
[----:B------:R-:W-:Y:S05]  /*30a0*/  @!P6 BRA `(.L_x_10) ;  /* 0x000000000084e947 */ /* 0x000fea0003800000 */
[----:B------:R-:W-:Y:S02]  /*30b0*/  UIADD3 UR4, UPT, UPT, UR12, 0x2000, URZ ;  /* 0x000020000c047890 */ /* 0x000fe4000fffe0ff */
[----:B------:R-:W-:Y:S02]  /*30c0*/  USHF.R.U32.HI UR6, URZ, 0x4, UR12 ;  /* 0x00000004ff067899 */ /* 0x000fe4000801160c */
[----:B------:R-:W-:Y:S02]  /*30d0*/  USHF.R.U32.HI UR4, URZ, 0x4, UR4 ;  /* 0x00000004ff047899 */ /* 0x000fe40008011604 */
[----:B------:R-:W-:Y:S02]  /*30e0*/  USGXT.U32 UR6, UR6, 0xe ;  /* 0x0000000e0606789a */ /* 0x000fe40008000000 */
[----:B------:R-:W-:Y:S02]  /*30f0*/  USGXT.U32 UR8, UR4, 0xe ;  /* 0x0000000e0408789a */ /* 0x000fe40008000000 */
[----:B------:R-:W-:-:S02]  /*3100*/  UIADD3 UR36, UP1, UPT, UR6, 0x2, URZ ;  /* 0x0000000206247890 */ /* 0x000fc4000ff3e0ff */
[----:B------:R-:W-:Y:S01]  /*3110*/  UIADD3 UR34, UP2, UPT, UR8, 0x2, URZ ;  /* 0x0000000208227890 */ /* 0x000fe2000ff5e0ff */
[----:B------:R-:W-:Y:S01]  /*3120*/  UMOV UR4, URZ ;  /* 0x000000ff00047c82 */ /* 0x000fe20008000000 */
[----:B------:R-:W-:Y:S01]  /*3130*/  UMOV UR38, 0x0 ;  /* 0x0000000000267882 */ /* 0x000fe20000000000 */
[----:B------:R-:W-:Y:S02]  /*3140*/  UIADD3.X UR37, UPT, UPT, UR4, 0x40004040, URZ, UP1, !UPT ;  /* 0x4000404004257890 */ /* 0x000fe40008ffe4ff */
[----:B------:R-:W-:Y:S02]  /*3150*/  UIADD3.X UR35, UPT, UPT, UR4, 0x40004040, URZ, UP2, !UPT ;  /* 0x4000404004237890 */ /* 0x000fe400097fe4ff */
[----:B------:R-:W-:Y:S02]  /*3160*/  UIADD3.64 UR24, UPT, UPT, UR36, 0x2, URZ ;  /* 0x0000000224187897 */ /* 0x000fe4000fffe0ff */
[----:B------:R-:W-:Y:S02]  /*3170*/  UIADD3.64 UR26, UPT, UPT, UR34, 0x2, URZ ;  /* 0x00000002221a7897 */ /* 0x000fe4000fffe0ff */
[----:B------:R-:W-:-:S02]  /*3180*/  UIADD3.64 UR30, UPT, UPT, UR36, 0x4, URZ ;  /* 0x00000004241e7897 */ /* 0x000fc4000fffe0ff */
[----:B------:R-:W-:Y:S01]  /*3190*/  UIADD3.64 UR32, UPT, UPT, UR34, 0x4, URZ ;  /* 0x0000000422207897 */ /* 0x000fe2000fffe0ff */
[----:B------:R-:W-:Y:S01]  /*31a0*/  UMOV UR39, 0x4080010 ;  /* 0x0408001000277882 */ /* 0x000fe20000000000 */
[----:B------:R-:W-:Y:S01]  /*31b0*/  UMOV UR7, 0x40004040 ;  /* 0x4000404000077882 */ /* 0x000fe20000000000 */
[----:B------:R-:W-:Y:S01]  /*31c0*/  UMOV UR9, 0x40004040 ;  /* 0x4000404000097882 */ /* 0x000fe20000000000 */
[----:B------:R-:W-:Y:S01]  /*31d0*/  UMOV UR40, 0x0 ;  /* 0x0000000000287882 */ /* 0x000fe20000000000 */
[----:B------:R-:W-:Y:S01]  /*31e0*/  UMOV UR41, 0x4080010 ;  /* 0x0408001000297882 */ /* 0x000fe20000000000 */
[----:B------:R-:W-:Y:S01]  /*31f0*/  UMOV UR42, 0x0 ;  /* 0x00000000002a7882 */ /* 0x000fe20000000000 */
[----:B------:R-:W-:Y:S01]  /*3200*/  UMOV UR43, 0x4080010 ;  /* 0x04080010002b7882 */ /* 0x000fe20000000000 */
[----:B------:R-:W-:Y:S01]  /*3210*/  UMOV UR4, UR14 ;  /* 0x0000000e00047c82 */ /* 0x000fe20008000000 */
[----:B------:R-:W-:Y:S01]  /*3220*/  UMOV UR5, URZ ;  /* 0x000000ff00057c82 */ /* 0x000fe20008000000 */
[----:B------:R1:W-:Y:S01]  /*3230*/  UTCQMMA gdesc[UR6], gdesc[UR8], tmem[UR10], tmem[UR38], idesc[UR39], UPT ;  /* 0x00ff2608060075ea */ /* 0x0003e2000b80030a */
[----:B------:R-:W-:Y:S01]  /*3240*/  UMOV UR44, 0x0 ;  /* 0x00000000002c7882 */ /* 0x000fe20000000000 */
[----:B------:R-:W-:Y:S01]  /*3250*/  UMOV UR45, 0x4080010 ;  /* 0x04080010002d7882 */ /* 0x000fe20000000000 */
[----:B------:R1:W-:Y:S01]  /*3260*/  UTCQMMA gdesc[UR36], gdesc[UR34], tmem[UR10], tmem[UR40], idesc[UR41], UPT ;  /* 0x00ff2822240075ea */ /* 0x0003e2000b80030a */
[----:B------:R-:W-:Y:S01]  /*3270*/  UMOV UR4, UR4 ;  /* 0x0000000400047c82 */ /* 0x000fe20008000000 */
[----:B------:R1:W-:Y:S01]  /*3280*/  UTCQMMA gdesc[UR24], gdesc[UR26], tmem[UR10], tmem[UR42], idesc[UR43], UPT ;  /* 0x00ff2a1a180075ea */ /* 0x0003e2000b80030a */
[----:B------:R1:W-:Y:S01]  /*3290*/  UTCQMMA gdesc[UR30], gdesc[UR32], tmem[UR10], tmem[UR44], idesc[UR45], UPT ;  /* 0x00ff2c201e0075ea */ /* 0x0003e2000b80030a */
[----:B------:R1:W-:Y:S01]  /*32a0*/  UTCBAR [UR4], URZ ;  /* 0x000000ff040073e9 */ /* 0x0003e200080000ff */
[----:B------:R-:W-:Y:S01]  /*32b0*/  NOP ;  /* 0x0000000000007918 */ /* 0x000fe20000000000 */
.L_x_10:
[----:B-1----:R-:W-:Y:S01]  /*32c0*/  UMOV UR4, URZ ;  /* 0x000000ff00047c82 */ /* 0x002fe20008000000 */
[----:B------:R-:W-:Y:S02]  /*32d0*/  FSEL R20, R21, -INF , P1 ;  /* 0xff80000015147808 */ /* 0x000fe40000800000 */
[----:B------:R-:W-:Y:S01]  /*32e0*/  FSEL R125, R23, 1, P1 ;  /* 0x3f800000177d7808 */ /* 0x000fe20000800000 */
[----:B------:R-:W-:Y:S06]  /*32f0*/  @!P5 BRA `(.L_x_11) ;  /* 0x0000002000d8d947 */ /* 0x000fec0003800000 */
[----:B------:R-:W-:Y:S01]  /*3300*/  UIADD3 UR6, UPT, UPT, UR12, 0x4000, URZ ;  /* 0x000040000c067890 */ /* 0x000fe2000fffe0ff */
[----:B------:R-:W-:Y:S01]  /*3310*/  IMAD.SHL.U32 R103, R103, 0x80, RZ ;  /* 0x0000008067677824 */ /* 0x000fe200078e00ff */
[----:B------:R-:W-:Y:S01]  /*3320*/  USHF.R.U32.HI UR42, URZ, 0x4, UR12 ;  /* 0x00000004ff2a7899 */ /* 0x000fe2000801160c */
[----:B------:R-:W-:Y:S01]  /*3330*/  IMAD.MOV.U32 R133, RZ, RZ, R20 ;  /* 0x000000ffff857224 */ /* 0x000fe200078e0014 */
[----:B------:R-:W-:Y:S01]  /*3340*/  USHF.R.U32.HI UR6, URZ, 0x4, UR6 ;  /* 0x00000004ff067899 */ /* 0x000fe20008011606 */
[----:B------:R-:W-:Y:S01]  /*3350*/  IMAD.MOV.U32 R135, RZ, RZ, RZ ;  /* 0x000000ffff877224 */ /* 0x000fe200078e00ff */
[----:B------:R-:W-:Y:S01]  /*3360*/  USGXT.U32 UR42, UR42, 0xe ;  /* 0x0000000e2a2a789a */ /* 0x000fe20008000000 */
[----:B------:R-:W-:Y:S01]  /*3370*/  IMAD.MOV.U32 R127, RZ, RZ, R103 ;  /* 0x000000ffff7f7224 */ /* 0x000fe200078e0067 */
[----:B------:R-:W-:Y:S02]  /*3380*/  USGXT.U32 UR24, UR6, 0xe ;  /* 0x0000000e0618789a */ /* 0x000fe40008000000 */
[----:B------:R-:W-:-:S02]  /*3390*/  UIADD3 UR32, UP3, UPT, UR42, 0x2, URZ ;  /* 0x000000022a207890 */ /* 0x000fc4000ff7e0ff */
[----:B------:R-:W-:Y:S02]  /*33a0*/  UIADD3 UR30, UP2, UPT, UR24, 0x2, URZ ;  /* 0x00000002181e7890 */ /* 0x000fe4000ff5e0ff */
[----:B------:R-:W-:Y:S02]  /*33b0*/  UIADD3 UR7, UPT, UPT, UR12, 0x5000, URZ ;  /* 0x000050000c077890 */ /* 0x000fe4000fffe0ff */
[----:B------:R-:W-:Y:S01]  /*33c0*/  USHF.L.U32 UR16, UR19, 0x7, URZ ;  /* 0x0000000713107899 */ /* 0x000fe200080006ff */
[----:B------:R-:W-:Y:S01]  /*33d0*/  UMOV UR5, URZ ;  /* 0x000000ff00057c82 */ /* 0x000fe20008000000 */
[----:B------:R-:W-:Y:S01]  /*33e0*/  UMOV UR4, URZ ;  /* 0x000000ff00047c82 */ /* 0x000fe20008000000 */
[----:B------:R-:W-:Y:S02]  /*33f0*/  UIADD3.X UR33, UPT, UPT, UR5, 0x40004040, URZ, UP3, !UPT ;  /* 0x4000404005217890 */ /* 0x000fe40009ffe4ff */
[----:B------:R-:W-:Y:S02]  /*3400*/  UIADD3.X UR31, UPT, UPT, UR4, 0x40004040, URZ, UP2, !UPT ;  /* 0x40004040041f7890 */ /* 0x000fe400097fe4ff */
[----:B------:R-:W-:-:S02]  /*3410*/  USHF.R.U32.HI UR17, URZ, 0x4, UR17 ;  /* 0x00000004ff117899 */ /* 0x000fc40008011611 */
[----:B------:R-:W-:Y:S02]  /*3420*/  USHF.R.U32.HI UR7, URZ, 0x4, UR7 ;  /* 0x00000004ff077899 */ /* 0x000fe40008011607 */
[----:B------:R-:W-:Y:S02]  /*3430*/  UIADD3 UR34, UP3, UPT, UR32, 0x2, URZ ;  /* 0x0000000220227890 */ /* 0x000fe4000ff7e0ff */
[----:B------:R-:W-:Y:S02]  /*3440*/  UIADD3 UR36, UP2, UPT, UR32, 0x4, URZ ;  /* 0x0000000420247890 */ /* 0x000fe4000ff5e0ff */
[----:B------:R-:W-:Y:S01]  /*3450*/  UISETP.NE.U32.AND UP1, UPT, UR20, URZ, UPT ;  /* 0x000000ff1400728c */ /* 0x000fe2000bf25070 */
[----:B------:R-:W1:Y:S01]  /*3460*/  LDCU UR43, c[0x0][0x3a8] ;  /* 0x00007500ff2b77ac */ /* 0x000e620008000800 */
[----:B------:R-:W-:Y:S02]  /*3470*/  USGXT.U32 UR17, UR17, 0xe ;  /* 0x0000000e1111789a */ /* 0x000fe40008000000 */
[----:B------:R-:W-:-:S02]  /*3480*/  USGXT.U32 UR28, UR7, 0xe ;  /* 0x0000000e071c789a */ /* 0x000fc40008000000 */
[----:B------:R-:W-:Y:S02]  /*3490*/  UIADD3.X UR35, UPT, UPT, UR33, URZ, URZ, UP3, !UPT ;  /* 0x000000ff21237290 */ /* 0x000fe40009ffe4ff */
[----:B------:R-:W-:Y:S02]  /*34a0*/  UIADD3.X UR37, UPT, UPT, UR33, URZ, URZ, UP2, !UPT ;  /* 0x000000ff21257290 */ /* 0x000fe400097fe4ff */
[----:B------:R-:W-:Y:S02]  /*34b0*/  UIADD3.64 UR38, UPT, UPT, UR30, 0x2, URZ ;  /* 0x000000021e267897 */ /* 0x000fe4000fffe0ff */
[----:B------:R-:W-:Y:S01]  /*34c0*/  UIADD3.64 UR40, UPT, UPT, UR30, 0x4, URZ ;  /* 0x000000041e287897 */ /* 0x000fe2000fffe0ff */
[----:B------:R-:W-:Y:S01]  /*34d0*/  UMOV UR25, 0x1 ;  /* 0x0000000100197882 */ /* 0x000fe20000000000 */
[----:B------:R-:W-:Y:S01]  /*34e0*/  UMOV UR6, URZ ;  /* 0x000000ff00067c82 */ /* 0x000fe20008000000 */
[----:B------:R-:W-:-:S09]  /*34f0*/  UMOV UR26, UR16 ;  /* 0x00000010001a7c82 */ /* 0x000fd20008000000 */
.L_x_16:
[----:B------:R-:W-:Y:S02]  /*3500*/  SHF.R.S32.HI R139, RZ, 0x1f, R127 ;  /* 0x0000001fff8b7819 */ /* 0x000fe4000001147f */
[C---:B0-2---:R-:W-:Y:S02]  /*3510*/  IADD3 R4, P5, PT, R127.reuse, R64, RZ ;  /* 0x000000407f047210 */ /* 0x045fe40007fbe0ff */
[----:B------:R-:W-:-:S03]  /*3520*/  IADD3 R6, P1, PT, R127, R62, RZ ;  /* 0x0000003e7f067210 */ /* 0x000fc60007f3e0ff */
[----:B------:R-:W-:Y:S01]  /*3530*/  IMAD.X R5, R139, 0x1, R65, P5 ;  /* 0x000000018b057824 */ /* 0x000fe200028e0641 */
[----:B------:R-:W-:Y:S01]  /*3540*/  IADD3 R8, P5, PT, R127, R52, RZ ;  /* 0x000000347f087210 */ /* 0x000fe20007fbe0ff */
[----:B------:R-:W-:Y:S01]  /*3550*/  IMAD.X R7, R139, 0x1, R63, P1 ;  /* 0x000000018b077824 */ /* 0x000fe200008e063f */
[----:B------:R-:W-:Y:S02]  /*3560*/  IADD3 R10, P1, PT, R127, R60, RZ ;  /* 0x0000003c7f0a7210 */ /* 0x000fe40007f3e0ff */
[----:B---3--:R0:W2:Y:S01]  /*3570*/  LDG.E.U8 R19, desc[UR22][R4.64] ;  /* 0x0000001604137981 */ /* 0x0080a2000c1e1100 */
[----:B------:R-:W-:Y:S01]  /*3580*/  IMAD.X R9, R139, 0x1, R53, P5 ;  /* 0x000000018b097824 */ /* 0x000fe200028e0635 */
[----:B------:R-:W-:Y:S01]  /*3590*/  IADD3 R12, P5, PT, R127, R50, RZ ;  /* 0x000000327f0c7210 */ /* 0x000fe20007fbe0ff */
[----:B------:R-:W-:Y:S01]  /*35a0*/  IMAD.X R11, R139, 0x1, R61, P1 ;  /* 0x000000018b0b7824 */ /* 0x000fe200008e063d */
[----:B------:R-:W-:Y:S01]  /*35b0*/  IADD3 R14, P1, PT, R127, R48, RZ ;  /* 0x000000307f0e7210 */ /* 0x000fe20007f3e0ff */
[----:B------:R3:W4:Y:S02]  /*35c0*/  LDG.E.U8 R21, desc[UR22][R6.64] ;  /* 0x0000001606157981 */ /* 0x000724000c1e1100 */
[----:B------:R-:W-:Y:S01]  /*35d0*/  IMAD.X R13, R139, 0x1, R51, P5 ;  /* 0x000000018b0d7824 */ /* 0x000fe200028e0633 */
[----:B------:R-:W-:Y:S01]  /*35e0*/  IADD3 R16, P5, PT, R127, R46, RZ ;  /* 0x0000002e7f107210 */ /* 0x000fe20007fbe0ff */
[----:B------:R-:W-:Y:S01]  /*35f0*/  IMAD.X R15, R139, 0x1, R49, P1 ;  /* 0x000000018b0f7824 */ /* 0x000fe200008e0631 */
[----:B0-----:R-:W-:Y:S01]  /*3600*/  IADD3 R4, P1, PT, R127, R58, RZ ;  /* 0x0000003a7f047210 */ /* 0x001fe20007f3e0ff */
[----:B------:R0:W5:Y:S02]  /*3610*/  LDG.E.U8 R23, desc[UR22][R8.64] ;  /* 0x0000001608177981 */ /* 0x000164000c1e1100 */
[----:B------:R-:W-:-:S02]  /*3620*/  IMAD.X R17, R139, 0x1, R47, P5 ;  /* 0x000000018b117824 */ /* 0x000fc400028e062f */
[----:B------:R-:W-:Y:S01]  /*3630*/  IMAD.X R5, R139, 0x1, R59, P1 ;  /* 0x000000018b057824 */ /* 0x000fe200008e063b */
[C---:B---3--:R-:W-:Y:S01]  /*3640*/  IADD3 R6, P5, PT, R127.reuse, R44, RZ ;  /* 0x0000002c7f067210 */ /* 0x048fe20007fbe0ff */
[----:B------:R3:W5:Y:S01]  /*3650*/  LDG.E.U8 R25, desc[UR22][R10.64] ;  /* 0x000000160a197981 */ /* 0x000762000c1e1100 */
[----:B0-----:R-:W-:-:S03]  /*3660*/  IADD3 R8, P1, PT, R127, R42, RZ ;  /* 0x0000002a7f087210 */ /* 0x001fc60007f3e0ff */
[----:B------:R0:W5:Y:S01]  /*3670*/  LDG.E.U8 R27, desc[UR22][R12.64] ;  /* 0x000000160c1b7981 */ /* 0x000162000c1e1100 */
[C---:B------:R-:W-:Y:S02]  /*3680*/  IMAD.X R7, R139.reuse, 0x1, R45, P5 ;  /* 0x000000018b077824 */ /* 0x040fe400028e062d */
        /* <DEDUP_REMOVED lines=14> */
[----:B------:R-:W3:Y:S01]  /*3770*/  LDG.E.U8 R9, desc[UR22][R8.64] ;  /* 0x0000001608097981 */ /* 0x000ee2000c1e1100 */
[----:B0-----:R-:W-:-:S03]  /*3780*/  IADD3 R6, P1, PT, R127, R54, RZ ;  /* 0x000000367f067210 */ /* 0x001fc60007f3e0ff */
[C---:B------:R-:W-:Y:S01]  /*3790*/  IMAD.X R5, R139.reuse, 0x1, R3, P5 ;  /* 0x000000018b057824 */ /* 0x040fe200028e0603 */
[----:B------:R-:W3:Y:S01]  /*37a0*/  LDG.E.U8 R11, desc[UR22][R10.64] ;  /* 0x000000160a0b7981 */ /* 0x000ee2000c1e1100 */
[----:B------:R-:W-:-:S03]  /*37b0*/  IMAD.X R7, R139, 0x1, R55, P1 ;  /* 0x000000018b077824 */ /* 0x000fc600008e0637 */
[----:B------:R-:W3:Y:S04]  /*37c0*/  LDG.E.U8 R13, desc[UR22][R12.64] ;  /* 0x000000160c0d7981 */ /* 0x000ee8000c1e1100 */
[----:B------:R-:W3:Y:S04]  /*37d0*/  LDG.E.U8 R15, desc[UR22][R14.64] ;  /* 0x000000160e0f7981 */ /* 0x000ee8000c1e1100 */
[----:B------:R-:W3:Y:S04]  /*37e0*/  LDG.E.U8 R17, desc[UR22][R16.64] ;  /* 0x0000001610117981 */ /* 0x000ee8000c1e1100 */
[----:B------:R-:W3:Y:S04]  /*37f0*/  LDG.E.U8 R5, desc[UR22][R4.64] ;  /* 0x0000001604057981 */ /* 0x000ee8000c1e1100 */
[----:B------:R-:W3:Y:S01]  /*3800*/  LDG.E.U8 R7, desc[UR22][R6.64] ;  /* 0x0000001606077981 */ /* 0x000ee2000c1e1100 */
[----:B------:R-:W-:Y:S01]  /*3810*/  UMOV UR8, 0x1 ;  /* 0x0000000100087882 */ /* 0x000fe20000000000 */
[----:B------:R-:W-:Y:S01]  /*3820*/  VOTEU.ALL UP2, P0 ;  /* 0x0000000000ff7886 */ /* 0x000fe20000040000 */
[----:B------:R-:W-:-:S04]  /*3830*/  @!UP0 UIADD3 UR8, UPT, UPT, -UR8, 0x100000, URZ ;  /* 0x0010000008088890 */ /* 0x000fc8000fffe1ff */
[----:B------:R-:W-:Y:S02]  /*3840*/  @!UP0 USHF.L.U32 UR9, UR8, 0xb, URZ ;  /* 0x0000000b08098899 */ /* 0x000fe400080006ff */
[----:B------:R-:W-:Y:S01]  /*3850*/  @!UP0 USHF.L.U32 UR8, UR8, 0x1, URZ ;  /* 0x0000000108088899 */ /* 0x000fe200080006ff */
[----:B--2---:R0:W-:Y:S04]  /*3860*/  STS.U8 [R104+UR12+0x3000], R19 ;  /* 0x0030001368007988 */ /* 0x0041e8000800000c */
[----:B----4-:R0:W-:Y:S04]  /*3870*/  STS.U8 [R104+UR12+0x3100], R21 ;  /* 0x0031001568007988 */ /* 0x0101e8000800000c */
[----:B-----5:R0:W-:Y:S04]  /*3880*/  STS.U8 [R104+UR12+0x3200], R23 ;  /* 0x0032001768007988 */ /* 0x0201e8000800000c */
[----:B------:R0:W-:Y:S04]  /*3890*/  STS.U8 [R104+UR12+0x3300], R25 ;  /* 0x0033001968007988 */ /* 0x0001e8000800000c */
[----:B------:R0:W-:Y:S04]  /*38a0*/  STS.U8 [R104+UR12+0x3400], R27 ;  /* 0x0034001b68007988 */ /* 0x0001e8000800000c */
[----:B------:R0:W-:Y:S04]  /*38b0*/  STS.U8 [R104+UR12+0x3500], R29 ;  /* 0x0035001d68007988 */ /* 0x0001e8000800000c */
[----:B------:R0:W-:Y:S04]  /*38c0*/  STS.U8 [R104+UR12+0x3600], R31 ;  /* 0x0036001f68007988 */ /* 0x0001e8000800000c */
[----:B------:R0:W-:Y:S04]  /*38d0*/  STS.U8 [R104+UR12+0x3700], R33 ;  /* 0x0037002168007988 */ /* 0x0001e8000800000c */
[----:B------:R0:W-:Y:S04]  /*38e0*/  STS.U8 [R104+UR12+0x3800], R35 ;  /* 0x0038002368007988 */ /* 0x0001e8000800000c */
[----:B---3--:R0:W-:Y:S04]  /*38f0*/  STS.U8 [R104+UR12+0x3900], R9 ;  /* 0x0039000968007988 */ /* 0x0081e8000800000c */
[----:B------:R0:W-:Y:S04]  /*3900*/  STS.U8 [R104+UR12+0x3a00], R11 ;  /* 0x003a000b68007988 */ /* 0x0001e8000800000c */
[----:B------:R0:W-:Y:S04]  /*3910*/  STS.U8 [R104+UR12+0x3b00], R13 ;  /* 0x003b000d68007988 */ /* 0x0001e8000800000c */
[----:B------:R0:W-:Y:S04]  /*3920*/  STS.U8 [R104+UR12+0x3c00], R15 ;  /* 0x003c000f68007988 */ /* 0x0001e8000800000c */
[----:B------:R0:W-:Y:S04]  /*3930*/  STS.U8 [R104+UR12+0x3d00], R17 ;  /* 0x003d001168007988 */ /* 0x0001e8000800000c */
[----:B------:R0:W-:Y:S04]  /*3940*/  STS.U8 [R104+UR12+0x3e00], R5 ;  /* 0x003e000568007988 */ /* 0x0001e8000800000c */
[----:B------:R0:W-:Y:S01]  /*3950*/  STS.U8 [R104+UR12+0x3f00], R7 ;  /* 0x003f000768007988 */ /* 0x0001e2000800000c */
[----:B------:R2:W-:Y:S06]  /*3960*/  MEMBAR.ALL.CTA ;  /* 0x0000000000007992 */ /* 0x0005ec0000008000 */
[----:B--2---:R-:W-:Y:S04]  /*3970*/  FENCE.VIEW.ASYNC.S ;  /* 0x00000000000073c6 */ /* 0x004fe80000000000 */
[----:B------:R-:W2:Y:S02]  /*3980*/  FENCE.VIEW.ASYNC.S ;  /* 0x00000000000073c6 */ /* 0x000ea40000000000 */
[----:B--2---:R0:W2:Y:S02]  /*3990*/  @!UP2 SYNCS.EXCH.64 URZ, [UR12+0x5810], UR8 ;  /* 0x005810080cffa5b2 */ /* 0x0040a40008000100 */
[----:B--2---:R-:W-:Y:S06]  /*39a0*/  BAR.SYNC.DEFER_BLOCKING 0x0 ;  /* 0x0000000000007b1d */ /* 0x004fec0000010000 */
[----:B0-----:R-:W-:Y:S05]  /*39b0*/  BRA.U UP1, `(.L_x_12) ;  /* 0x0000000101307547 */ /* 0x001fea000b800000 */
[----:B------:R-:W-:Y:S01]  /*39c0*/  UIADD3 UR8, UPT, UPT, UR12, 0x5810, URZ ;  /* 0x000058100c087890 */ /* 0x000fe2000fffe0ff */
[----:B------:R-:W-:Y:S01]  /*39d0*/  UMOV UR9, URZ ;  /* 0x000000ff00097c82 */ /* 0x000fe20008000000 */
[----:B------:R-:W-:Y:S01]  /*39e0*/  UMOV UR20, UR28 ;  /* 0x0000001c00147c82 */ /* 0x000fe20008000000 */
[----:B------:R-:W-:Y:S01]  /*39f0*/  UMOV UR21, 0x80004020 ;  /* 0x8000402000157882 */ /* 0x000fe20000000000 */
[----:B------:R-:W-:Y:S01]  /*3a00*/  UMOV UR18, UR17 ;  /* 0x0000001100127c82 */ /* 0x000fe20008000000 */
[----:B------:R-:W-:Y:S01]  /*3a10*/  UMOV UR19, 0xc0004010 ;  /* 0xc000401000137882 */ /* 0x000fe20000000000 */
[----:B------:R-:W-:Y:S01]  /*3a20*/  UMOV UR44, 0x0 ;  /* 0x00000000002c7882 */ /* 0x000fe20000000000 */
[----:B------:R-:W-:Y:S01]  /*3a30*/  UMOV UR45, 0x4208010 ;  /* 0x04208010002d7882 */ /* 0x000fe20000000000 */
[----:B------:R-:W-:Y:S01]  /*3a40*/  UMOV UR8, UR8 ;  /* 0x0000000800087c82 */ /* 0x000fe20008000000 */
[----:B------:R0:W-:Y:S01]  /*3a50*/  UTCQMMA gdesc[UR20], gdesc[UR18], tmem[UR29], tmem[UR44], idesc[UR45], !UPT ;  /* 0x00ff2c12140075ea */ /* 0x0001e2000f80031d */
[----:B------:R0:W-:Y:S01]  /*3a60*/  UTCBAR [UR8], URZ ;  /* 0x000000ff080073e9 */ /* 0x0001e200080000ff */
[----:B------:R-:W-:-:S02]  /*3a70*/  NOP ;  /* 0x0000000000007918 */ /* 0x000fc40000000000 */
.L_x_12:
[----:B------:R-:W2:Y:S02]  /*3a80*/  SYNCS.PHASECHK.TRANS64.TRYWAIT P1, [UR12+0x5810], RZ ;  /* 0x005810ffff0075a7 */ /* 0x000ea4000802110c */
[----:B--2---:R-:W-:Y:S05]  /*3a90*/  @!P1 BRA `(.L_x_13) ;  /* 0x0000002800a49947 */ /* 0x004fea0003800000 */
.L_x_22:
[----:B------:R-:W-:Y:S01]  /*3aa0*/  BAR.SYNC.DEFER_BLOCKING 0x0 ;  /* 0x0000000000007b1d */ /* 0x000fe20000010000 */
[----:B------:R-:W-:Y:S01]  /*3ab0*/  VIADD R139, R108, UR6 ;  /* 0x000000066c8b7c36 */ /* 0x000fe20008000000 */
[----:B------:R-:W-:Y:S01]  /*3ac0*/  UIADD3 UR27, UPT, UPT, UR6, 0x80, URZ ;  /* 0x00000080061b7890 */ /* 0x000fe2000fffe0ff */
[----:B------:R-:W-:Y:S01]  /*3ad0*/  IMAD.U32 R135, R135, -0x80000000, RZ ;  /* 0x8000000087877824 */ /* 0x000fe200078e00ff */
[----:B------:R-:W-:Y:S01]  /*3ae0*/  USHF.R.S32.HI UR4, URZ, 0x1f, UR26 ;  /* 0x0000001fff047899 */ /* 0x000fe2000801141a */
[C---:B------:R-:W-:Y:S02]  /*3af0*/  VIADD R146, R139.reuse, 0x80 ;  /* 0x000000808b927836 */ /* 0x040fe40000000000 */
[----:B------:R-:W-:Y:S01]  /*3b00*/  VIADD R148, R139, 0x83 ;  /* 0x000000838b947836 */ /* 0x000fe20000000000 */
[----:B------:R-:W-:Y:S01]  /*3b10*/  LDTM.16dp32bit_t0_t15.x32 R4, tmem[UR15] ;  /* 0x0000000f000479ee */ /* 0x000fe20008a80000 */
[----:B------:R-:W2:Y:S01]  /*3b20*/  LDTM.16dp32bit_t16_t31.x32 R4, tmem[UR15+0x20] ;  /* 0x0000200f000479ee */ /* 0x000ea20008aa0000 */
[----:B------:R-:W-:-:S02]  /*3b30*/  ISETP.GE.AND P1, PT, R109, R146, PT ;  /* 0x000000926d00720c */ /* 0x000fc40003f26270 */
[----:B------:R-:W-:Y:S01]  /*3b40*/  ISETP.GT.AND P5, PT, R109, R146, PT ;  /* 0x000000926d00720c */ /* 0x000fe20003fa4270 */
[----:B------:R-:W-:Y:S01]  /*3b50*/  VIADD R146, R139, 0x82 ;  /* 0x000000828b927836 */ /* 0x000fe20000000000 */
[----:B------:R-:W3:Y:S01]  /*3b60*/  @!P0 SYNCS.CCTL.IV [UR12+0x5810] ;  /* 0x00581000ff0089b1 */ /* 0x000ee2000800000c */
[----:B------:R-:W-:Y:S01]  /*3b70*/  NOP ;  /* 0x0000000000007918 */ /* 0x000fe20000000000 */
[----:B-12---:R-:W-:Y:S01]  /*3b80*/  FMUL R4, R4, UR43 ;  /* 0x0000002b04047c20 */ /* 0x006fe20008400000 */
[----:B------:R-:W-:Y:S01]  /*3b90*/  FMUL R5, R5, UR43 ;  /* 0x0000002b05057c20 */ /* 0x000fe20008400000 */
[----:B------:R-:W-:Y:S01]  /*3ba0*/  FMUL R6, R6, UR43 ;  /* 0x0000002b06067c20 */ /* 0x000fe20008400000 */
[----:B------:R-:W-:Y:S01]  /*3bb0*/  FMUL R7, R7, UR43 ;  /* 0x0000002b07077c20 */ /* 0x000fe20008400000 */
[----:B------:R-:W-:Y:S01]  /*3bc0*/  FMUL R8, R8, UR43 ;  /* 0x0000002b08087c20 */ /* 0x000fe20008400000 */
[----:B------:R-:W-:Y:S01]  /*3bd0*/  FSEL R4, R4, -INF , P1 ;  /* 0xff80000004047808 */ /* 0x000fe20000800000 */
[----:B------:R-:W-:Y:S01]  /*3be0*/  FMUL R9, R9, UR43 ;  /* 0x0000002b09097c20 */ /* 0x000fe20008400000 */
[----:B------:R-:W-:Y:S01]  /*3bf0*/  ISETP.GE.AND P1, PT, R109, R146, PT ;  /* 0x000000926d00720c */ /* 0x000fe20003f26270 */
[----:B------:R-:W-:Y:S01]  /*3c00*/  VIADD R146, R139, 0x84 ;  /* 0x000000848b927836 */ /* 0x000fe20000000000 */
[----:B------:R-:W-:Y:S01]  /*3c10*/  FSEL R153, R5, -INF , P5 ;  /* 0xff80000005997808 */ /* 0x000fe20002800000 */
[----:B------:R-:W-:Y:S01]  /*3c20*/  FMUL R10, R10, UR43 ;  /* 0x0000002b0a0a7c20 */ /* 0x000fe20008400000 */
[----:B------:R-:W-:Y:S01]  /*3c30*/  FSEL R5, R6, -INF , P1 ;  /* 0xff80000006057808 */ /* 0x000fe20000800000 */
[----:B------:R-:W-:Y:S01]  /*3c40*/  VIADD R6, R139, 0x85 ;  /* 0x000000858b067836 */ /* 0x000fe20000000000 */
[----:B------:R-:W-:Y:S01]  /*3c50*/  ISETP.GE.AND P5, PT, R109, R148, PT ;  /* 0x000000946d00720c */ /* 0x000fe20003fa6270 */
[----:B------:R-:W-:Y:S01]  /*3c60*/  FMUL R13, R13, UR43 ;  /* 0x0000002b0d0d7c20 */ /* 0x000fe20008400000 */
[----:B------:R-:W-:Y:S01]  /*3c70*/  ISETP.GE.AND P1, PT, R109, R146, PT ;  /* 0x000000926d00720c */ /* 0x000fe20003f26270 */
[----:B------:R-:W-:Y:S01]  /*3c80*/  VIADD R146, R139, 0x86 ;  /* 0x000000868b927836 */ /* 0x000fe20000000000 */
[----:B------:R-:W-:Y:S01]  /*3c90*/  FSEL R148, R7, -INF , P5 ;  /* 0xff80000007947808 */ /* 0x000fe20002800000 */
[----:B------:R-:W-:Y:S01]  /*3ca0*/  FMUL R14, R14, UR43 ;  /* 0x0000002b0e0e7c20 */ /* 0x000fe20008400000 */
[----:B------:R-:W-:Y:S01]  /*3cb0*/  ISETP.GE.AND P5, PT, R109, R6, PT ;  /* 0x000000066d00720c */ /* 0x000fe20003fa6270 */
[C---:B------:R-:W-:Y:S01]  /*3cc0*/  VIADD R6, R139.reuse, 0x87 ;  /* 0x000000878b067836 */ /* 0x040fe20000000000 */
[----:B------:R-:W-:Y:S01]  /*3cd0*/  FSEL R155, R8, -INF , P1 ;  /* 0xff800000089b7808 */ /* 0x000fe20000800000 */
[----:B------:R-:W-:Y:S01]  /*3ce0*/  VIADD R8, R139, 0x88 ;  /* 0x000000888b087836 */ /* 0x000fe20000000000 */
        /* <DEDUP_REMOVED lines=9> */
[C---:B------:R-:W-:Y:S01]  /*3d80*/  VIADD R8, R139.reuse, 0x8a ;  /* 0x0000008a8b087836 */ /* 0x040fe20000000000 */
[----:B------:R-:W-:Y:S01]  /*3d90*/  FSEL R6, R6, -INF , P5 ;  /* 0xff80000006067808 */ /* 0x000fe20002800000 */
[----:B------:R-:W-:Y:S01]  /*3da0*/  VIADD R10, R139, 0x8c ;  /* 0x0000008c8b0a7836 */ /* 0x000fe20000000000 */
[----:B------:R-:W-:Y:S01]  /*3db0*/  FSEL R11, R11, -INF , P1 ;  /* 0xff8000000b0b7808 */ /* 0x000fe20000800000 */
[----:B------:R-:W-:Y:S01]  /*3dc0*/  FMUL R16, R16, UR43 ;  /* 0x0000002b10107c20 */ /* 0x000fe20008400000 */
[----:B------:R-:W-:Y:S01]  /*3dd0*/  ISETP.GE.AND P1, PT, R109, R8, PT ;  /* 0x000000086d00720c */ /* 0x000fe20003f26270 */
[----:B------:R-:W-:Y:S01]  /*3de0*/  VIADD R8, R139, 0x8b ;  /* 0x0000008b8b087836 */ /* 0x000fe20000000000 */
[----:B------:R-:W-:Y:S01]  /*3df0*/  ISETP.GE.AND P5, PT, R109, R146, PT ;  /* 0x000000926d00720c */ /* 0x000fe20003fa6270 */
[----:B------:R-:W-:Y:S01]  /*3e00*/  FMUL R17, R17, UR43 ;  /* 0x0000002b11117c20 */ /* 0x000fe20008400000 */
[----:B------:R-:W-:Y:S01]  /*3e10*/  FSEL R157, R14, -INF , P1 ;  /* 0xff8000000e9d7808 */ /* 0x000fe20000800000 */
[----:B------:R-:W-:Y:S01]  /*3e20*/  FMUL R18, R18, UR43 ;  /* 0x0000002b12127c20 */ /* 0x000fe20008400000 */
[----:B------:R-:W-:Y:S01]  /*3e30*/  FSEL R152, R13, -INF , P5 ;  /* 0xff8000000d987808 */ /* 0x000fe20002800000 */
[----:B------:R-:W-:Y:S01]  /*3e40*/  FMUL R19, R19, UR43 ;  /* 0x0000002b13137c20 */ /* 0x000fe20008400000 */
[----:B------:R-:W-:Y:S01]  /*3e50*/  ISETP.GE.AND P5, PT, R109, R8, PT ;  /* 0x000000086d00720c */ /* 0x000fe20003fa6270 */
[----:B------:R-:W-:Y:S01]  /*3e60*/  VIADD R8, R139, 0x8d ;  /* 0x0000008d8b087836 */ /* 0x000fe20000000000 */
        /* <DEDUP_REMOVED lines=8> */
[----:B------:R-:W-:Y:S01]  /*3ef0*/  FSEL R159, R17, -INF , P5 ;  /* 0xff800000119f7808 */ /* 0x000fe20002800000 */
[----:B------:R-:W-:Y:S01]  /*3f00*/  FMUL R22, R22, UR43 ;  /* 0x0000002b16167c20 */ /* 0x000fe20008400000 */
[----:B------:R-:W-:Y:S01]  /*3f10*/  ISETP.GE.AND P1, PT, R109, R8, PT ;  /* 0x000000086d00720c */ /* 0x000fe20003f26270 */
[----:B------:R-:W-:Y:S01]  /*3f20*/  FMUL R23, R23, UR43 ;  /* 0x0000002b17177c20 */ /* 0x000fe20008400000 */
[----:B------:R-:W-:Y:S01]  /*3f30*/  ISETP.GE.AND P5, PT, R109, R10, PT ;  /* 0x0000000a6d00720c */ /* 0x000fe20003fa6270 */
[----:B------:R-:W-:Y:S01]  /*3f40*/  FMUL R24, R24, UR43 ;  /* 0x0000002b18187c20 */ /* 0x000fe20008400000 */
[----:B------:R-:W-:Y:S01]  /*3f50*/  LOP3.LUT R8, R142, UR27, RZ, 0xfc, !PT ;  /* 0x0000001b8e087c12 */ /* 0x000fe2000f8efcff */
[----:B------:R-:W-:Y:S01]  /*3f60*/  FMUL R25, R25, UR43 ;  /* 0x0000002b19197c20 */ /* 0x000fe20008400000 */
[----:B------:R-:W-:Y:S01]  /*3f70*/  LOP3.LUT R10, R144, UR27, RZ, 0xfc, !PT ;  /* 0x0000001b900a7c12 */ /* 0x000fe2000f8efcff */
[----:B------:R-:W-:Y:S01]  /*3f80*/  FMUL R26, R26, UR43 ;  /* 0x0000002b1a1a7c20 */ /* 0x000fe20008400000 */
        /* <DEDUP_REMOVED lines=10> */
[----:B------:R-:W-:-:S02]  /*4030*/  LOP3.LUT R10, R140, UR27, RZ, 0xfc, !PT ;  /* 0x0000001b8c0a7c12 */ /* 0x000fc4000f8efcff */
[----:B------:R-:W-:Y:S02]  /*4040*/  FSEL R158, R20, -INF , P5 ;  /* 0xff800000149e7808 */ /* 0x000fe40002800000 */
[----:B------:R-:W-:Y:S01]  /*4050*/  FSEL R163, R21, -INF , P1 ;  /* 0xff80000015a37808 */ /* 0x000fe20000800000 */
[----:B------:R-:W-:Y:S01]  /*4060*/  FMUL R21, R35, UR43 ;  /* 0x0000002b23157c20 */ /* 0x000fe20008400000 */
[C---:B------:R-:W-:Y:S02]  /*4070*/  ISETP.GE.AND P5, PT, R109.reuse, R8, PT ;  /* 0x000000086d00720c */ /* 0x040fe40003fa6270 */
[----:B------:R-:W-:Y:S02]  /*4080*/  ISETP.GE.AND P1, PT, R109, R10, PT ;  /* 0x0000000a6d00720c */ /* 0x000fe40003f26270 */
[----:B------:R-:W-:Y:S02]  /*4090*/  LOP3.LUT R10, R136, UR27, RZ, 0xfc, !PT ;  /* 0x0000001b880a7c12 */ /* 0x000fe4000f8efcff */
[----:B------:R-:W-:-:S02]  /*40a0*/  LOP3.LUT R8, R116, UR27, RZ, 0xfc, !PT ;  /* 0x0000001b74087c12 */ /* 0x000fc4000f8efcff */
[----:B------:R-:W-:Y:S02]  /*40b0*/  FSEL R160, R22, -INF , P1 ;  /* 0xff80000016a07808 */ /* 0x000fe40000800000 */
[----:B------:R-:W-:Y:S02]  /*40c0*/  FSEL R162, R23, -INF , P5 ;  /* 0xff80000017a27808 */ /* 0x000fe40002800000 */
[C---:B------:R-:W-:Y:S02]  /*40d0*/  ISETP.GE.AND P1, PT, R109.reuse, R10, PT ;  /* 0x0000000a6d00720c */ /* 0x040fe40003f26270 */
[----:B------:R-:W-:Y:S02]  /*40e0*/  ISETP.GE.AND P5, PT, R109, R8, PT ;  /* 0x000000086d00720c */ /* 0x000fe40003fa6270 */
[----:B------:R-:W-:Y:S02]  /*40f0*/  LOP3.LUT R8, R134, UR27, RZ, 0xfc, !PT ;  /* 0x0000001b86087c12 */ /* 0x000fe4000f8efcff */
[----:B------:R-:W-:-:S02]  /*4100*/  FMNMX3 R7, R4, R153, R5, !PT ;  /* 0x0000009904077276 */ /* 0x000fc40007800005 */
[----:B------:R-:W-:Y:S02]  /*4110*/  FSEL R147, R24, -INF , P1 ;  /* 0xff80000018937808 */ /* 0x000fe40000800000 */
[----:B------:R-:W-:Y:S02]  /*4120*/  ISETP.GE.AND P1, PT, R109, R8, PT ;  /* 0x000000086d00720c */ /* 0x000fe40003f26270 */
[----:B------:R-:W-:Y:S02]  /*4130*/  LOP3.LUT R8, R132, UR27, RZ, 0xfc, !PT ;  /* 0x0000001b84087c12 */ /* 0x000fe4000f8efcff */
[----:B------:R-:W-:Y:S02]  /*4140*/  FMNMX3 R7, R7, R148, R155, !PT ;  /* 0x0000009407077276 */ /* 0x000fe4000780009b */
[----:B------:R-:W-:Y:S02]  /*4150*/  FSEL R146, R25, -INF , P1 ;  /* 0xff80000019927808 */ /* 0x000fe40000800000 */
[----:B------:R-:W-:-:S02]  /*4160*/  ISETP.GE.AND P1, PT, R109, R8, PT ;  /* 0x000000086d00720c */ /* 0x000fc40003f26270 */
[----:B------:R-:W-:Y:S02]  /*4170*/  FMNMX3 R7, R7, R149, R150, !PT ;  /* 0x0000009507077276 */ /* 0x000fe40007800096 */
[----:B------:R-:W-:Y:S02]  /*4180*/  LOP3.LUT R8, R130, UR27, RZ, 0xfc, !PT ;  /* 0x0000001b82087c12 */ /* 0x000fe4000f8efcff */
[----:B------:R-:W-:Y:S02]  /*4190*/  FSEL R145, R26, -INF , P1 ;  /* 0xff8000001a917808 */ /* 0x000fe40000800000 */
[----:B------:R-:W-:Y:S02]  /*41a0*/  FMNMX3 R7, R7, R6, R11, !PT ;  /* 0x0000000607077276 */ /* 0x000fe4000780000b */
[----:B------:R-:W-:Y:S02]  /*41b0*/  ISETP.GE.AND P1, PT, R109, R8, PT ;  /* 0x000000086d00720c */ /* 0x000fe40003f26270 */
[----:B------:R-:W-:-:S02]  /*41c0*/  LOP3.LUT R8, R128, UR27, RZ, 0xfc, !PT ;  /* 0x0000001b80087c12 */ /* 0x000fc4000f8efcff */
[----:B------:R-:W-:Y:S02]  /*41d0*/  FMNMX3 R7, R7, R152, R157, !PT ;  /* 0x0000009807077276 */ /* 0x000fe4000780009d */
[----:B------:R-:W-:Y:S02]  /*41e0*/  FSEL R141, R27, -INF , P1 ;  /* 0xff8000001b8d7808 */ /* 0x000fe40000800000 */
[----:B------:R-:W-:Y:S02]  /*41f0*/  ISETP.GE.AND P1, PT, R109, R8, PT ;  /* 0x000000086d00720c */ /* 0x000fe40003f26270 */
[----:B------:R-:W-:Y:S02]  /*4200*/  LOP3.LUT R8, R126, UR27, RZ, 0xfc, !PT ;  /* 0x0000001b7e087c12 */ /* 0x000fe4000f8efcff */
[----:B------:R-:W-:Y:S02]  /*4210*/  FMNMX3 R7, R7, R151, R154, !PT ;  /* 0x0000009707077276 */ /* 0x000fe4000780009a */
[----:B------:R-:W-:-:S02]  /*4220*/  FSEL R143, R28, -INF , P1 ;  /* 0xff8000001c8f7808 */ /* 0x000fc40000800000 */
[----:B------:R-:W-:Y:S02]  /*4230*/  ISETP.GE.AND P1, PT, R109, R8, PT ;  /* 0x000000086d00720c */ /* 0x000fe40003f26270 */
[----:B------:R-:W-:Y:S02]  /*4240*/  LOP3.LUT R10, R124, UR27, RZ, 0xfc, !PT ;  /* 0x0000001b7c0a7c12 */ /* 0x000fe4000f8efcff */
[----:B------:R-:W-:Y:S01]  /*4250*/  FMNMX3 R8, R7, R159, R156, !PT ;  /* 0x0000009f07087276 */ /* 0x000fe2000780009c */
[----:B------:R-:W-:Y:S01]  /*4260*/  FMUL R7, R30, UR43 ;  /* 0x0000002b1e077c20 */ /* 0x000fe20008400000 */
[----:B------:R-:W-:Y:S02]  /*4270*/  FSEL R139, R29, -INF , P1 ;  /* 0xff8000001d8b7808 */ /* 0x000fe40000800000 */
[----:B------:R-:W-:Y:S02]  /*4280*/  ISETP.GE.AND P1, PT, R109, R10, PT ;  /* 0x0000000a6d00720c */ /* 0x000fe40003f26270 */
[----:B------:R-:W-:-:S02]  /*4290*/  FMNMX3 R8, R8, R161, R158, !PT ;  /* 0x000000a108087276 */ /* 0x000fc4000780009e */
[----:B------:R-:W-:Y:S02]  /*42a0*/  LOP3.LUT R12, R122, UR27, RZ, 0xfc, !PT ;  /* 0x0000001b7a0c7c12 */ /* 0x000fe4000f8efcff */
[----:B------:R-:W-:Y:S02]  /*42b0*/  FSEL R7, R7, -INF , P1 ;  /* 0xff80000007077808 */ /* 0x000fe40000800000 */
[----:B------:R-:W-:Y:S01]  /*42c0*/  FMNMX3 R10, R8, R163, R160, !PT ;  /* 0x000000a3080a7276 */ /* 0x000fe200078000a0 */
[----:B------:R-:W-:Y:S01]  /*42d0*/  FMUL R8, R32, UR43 ;  /* 0x0000002b20087c20 */ /* 0x000fe20008400000 */
[----:B------:R-:W-:Y:S02]  /*42e0*/  ISETP.GE.AND P1, PT, R109, R12, PT ;  /* 0x0000000c6d00720c */ /* 0x000fe40003f26270 */
[----:B------:R-:W-:Y:S02]  /*42f0*/  LOP3.LUT R12, R120, UR27, RZ, 0xfc, !PT ;  /* 0x0000001b780c7c12 */ /* 0x000fe4000f8efcff */
[----:B------:R-:W-:-:S02]  /*4300*/  FMNMX3 R10, R10, R162, R147, !PT ;  /* 0x000000a20a0a7276 */ /* 0x000fc40007800093 */
[----:B------:R-:W-:Y:S02]  /*4310*/  FSEL R9, R9, -INF , P1 ;  /* 0xff80000009097808 */ /* 0x000fe40000800000 */
[C---:B------:R-:W-:Y:S02]  /*4320*/  ISETP.GE.AND P1, PT, R109.reuse, R12, PT ;  /* 0x0000000c6d00720c */ /* 0x040fe40003f26270 */
[----:B------:R-:W-:Y:S02]  /*4330*/  LOP3.LUT R12, R118, UR27, RZ, 0xfc, !PT ;  /* 0x0000001b760c7c12 */ /* 0x000fe4000f8efcff */
[----:B------:R-:W-:Y:S02]  /*4340*/  FMNMX3 R10, R10, R146, R145, !PT ;  /* 0x000000920a0a7276 */ /* 0x000fe40007800091 */
[----:B------:R-:W-:Y:S02]  /*4350*/  FSEL R8, R8, -INF , P1 ;  /* 0xff80000008087808 */ /* 0x000fe40000800000 */
[----:B------:R-:W-:-:S02]  /*4360*/  ISETP.GE.AND P1, PT, R109, R12, PT ;  /* 0x0000000c6d00720c */ /* 0x000fc40003f26270 */
[----:B------:R-:W-:Y:S01]  /*4370*/  FMNMX3 R12, R10, R141, R143, !PT ;  /* 0x0000008d0a0c7276 */ /* 0x000fe2000780008f */
[----:B------:R-:W-:Y:S01]  /*4380*/  FMUL R10, R34, UR43 ;  /* 0x0000002b220a7c20 */ /* 0x000fe20008400000 */
[----:B------:R-:W-:Y:S02]  /*4390*/  LOP3.LUT R14, R114, UR27, RZ, 0xfc, !PT ;  /* 0x0000001b720e7c12 */ /* 0x000fe4000f8efcff */
[----:B------:R-:W-:Y:S02]  /*43a0*/  FMNMX3 R12, R12, R139, R7, !PT ;  /* 0x0000008b0c0c7276 */ /* 0x000fe40007800007 */
[----:B------:R-:W-:Y:S02]  /*43b0*/  FSEL R19, R19, -INF , P1 ;  /* 0xff80000013137808 */ /* 0x000fe40000800000 */
[----:B------:R-:W-:Y:S02]  /*43c0*/  ISETP.GE.AND P1, PT, R109, R14, PT ;  /* 0x0000000e6d00720c */ /* 0x000fe40003f26270 */
[----:B------:R-:W-:-:S02]  /*43d0*/  FSEL R10, R10, -INF , P5 ;  /* 0xff8000000a0a7808 */ /* 0x000fc40002800000 */
[----:B------:R-:W-:Y:S02]  /*43e0*/  FMNMX3 R12, R12, R9, R8, !PT ;  /* 0x000000090c0c7276 */ /* 0x000fe40007800008 */
[----:B------:R-:W-:Y:S02]  /*43f0*/  FSEL R21, R21, -INF , P1 ;  /* 0xff80000015157808 */ /* 0x000fe40000800000 */
[----:B------:R-:W-:-:S04]  /*4400*/  FMNMX3 R12, R12, R19, R10, !PT ;  /* 0x000000130c0c7276 */ /* 0x000fc8000780000a */
[----:B------:R-:W-:-:S05]  /*4410*/  FMNMX R12, R21, R12, !PT ;  /* 0x0000000c150c7209 */ /* 0x000fca0007800000 */
[----:B------:R-:W1:Y:S02]  /*4420*/  SHFL.BFLY PT, R13, R12, 0x10, 0x1f ;  /* 0x0e001f000c0d7f89 */ /* 0x000e6400000e0000 */
[----:B-1----:R-:W-:-:S05]  /*4430*/  FMNMX R16, R12, R13, !PT ;  /* 0x0000000d0c107209 */ /* 0x002fca0007800000 */
[----:B---3--:R-:W-:Y:S01]  /*4440*/  @!P2 STS [R111+UR12+0x3000], R16 ;  /* 0x003000106f00a988 */ /* 0x008fe2000800080c */
[----:B------:R-:W-:Y:S06]  /*4450*/  BAR.SYNC.DEFER_BLOCKING 0x0 ;  /* 0x0000000000007b1d */ /* 0x000fec0000010000 */
[----:B------:R-:W1:Y:S04]  /*4460*/  @!P3 LDS R129, [R110+0x3000] ;  /* 0x003000006e81b984 */ /* 0x000e680000000800 */
[----:B-1----:R-:W1:Y:S02]  /*4470*/  SHFL.BFLY PT, R14, R129, 0x1, 0x1f ;  /* 0x0c201f00810e7f89 */ /* 0x002e6400000e0000 */
[----:B-1----:R-:W-:-:S05]  /*4480*/  FMNMX R13, R129, R14, !PT ;  /* 0x0000000e810d7209 */ /* 0x002fca0007800000 */
[----:B------:R-:W-:Y:S01]  /*4490*/  @P4 STS [R110+0x3000], R13 ;  /* 0x0030000d6e004388 */ /* 0x000fe20000000800 */
[----:B------:R-:W-:Y:S06]  /*44a0*/  BAR.SYNC.DEFER_BLOCKING 0x0 ;  /* 0x0000000000007b1d */ /* 0x000fec0000010000 */
[----:B------:R-:W1:Y:S02]  /*44b0*/  LDS R20, [R112+UR12+0x3000] ;  /* 0x0030000c70147984 */ /* 0x000e640008000800 */
[----:B-1----:R-:W-:-:S05]  /*44c0*/  FMNMX R20, R20, R133, !PT ;  /* 0x0000008514147209 */ /* 0x002fca0007800000 */
        /* <DEDUP_REMOVED lines=18> */
[----:B------:R-:W1:Y:S01]  /*45f0*/  MUFU.EX2 R15, R15 ;  /* 0x0000000f000f7308 */ /* 0x000e620000000800 */
[----:B------:R-:W-:Y:S01]  /*4600*/  FMUL R18, R16, 1.4426950216293334961 ;  /* 0x3fb8aa3b10127820 */ /* 0x000fe20000400000 */
[--C-:B------:R-:W-:Y:S01]  /*4610*/  FADD R16, R11, -R20.reuse ;  /* 0x800000140b107221 */ /* 0x100fe20000000000 */
[----:B------:R-:W-:Y:S01]  /*4620*/  FMUL R17, R152, 1.4426950216293334961 ;  /* 0x3fb8aa3b98117820 */ /* 0x000fe20000400000 */
[----:B------:R-:W-:Y:S01]  /*4630*/  FMUL R22, R157, 1.4426950216293334961 ;  /* 0x3fb8aa3b9d167820 */ /* 0x000fe20000400000 */
[--C-:B------:R-:W-:Y:S01]  /*4640*/  FADD R151, R151, -R20.reuse ;  /* 0x8000001497977221 */ /* 0x100fe20000000000 */
[----:B------:R-:W-:Y:S01]  /*4650*/  FMUL R16, R16, 1.4426950216293334961 ;  /* 0x3fb8aa3b10107820 */ /* 0x000fe20000400000 */
[--C-:B------:R-:W-:Y:S01]  /*4660*/  FADD R154, R154, -R20.reuse ;  /* 0x800000149a9a7221 */ /* 0x100fe20000000000 */
[----:B------:R-:W2:Y:S01]  /*4670*/  MUFU.EX2 R4, R4 ;  /* 0x0000000400047308 */ /* 0x000ea20000000800 */
[----:B------:R-:W-:Y:S01]  /*4680*/  FMUL R25, R151, 1.4426950216293334961 ;  /* 0x3fb8aa3b97197820 */ /* 0x000fe20000400000 */
[--C-:B------:R-:W-:Y:S01]  /*4690*/  FADD R159, R159, -R20.reuse ;  /* 0x800000149f9f7221 */ /* 0x100fe20000000000 */
[--C-:B------:R-:W-:Y:S01]  /*46a0*/  FADD R156, R156, -R20.reuse ;  /* 0x800000149c9c7221 */ /* 0x100fe20000000000 */
[--C-:B------:R-:W-:Y:S01]  /*46b0*/  FADD R161, R161, -R20.reuse ;  /* 0x80000014a1a17221 */ /* 0x100fe20000000000 */
[--C-:B------:R-:W-:Y:S01]  /*46c0*/  FADD R158, R158, -R20.reuse ;  /* 0x800000149e9e7221 */ /* 0x100fe20000000000 */
[----:B------:R-:W-:Y:S01]  /*46d0*/  FMUL R23, R159, 1.4426950216293334961 ;  /* 0x3fb8aa3b9f177820 */ /* 0x000fe20000400000 */
[----:B------:R-:W-:Y:S01]  /*46e0*/  FMUL R26, R156, 1.4426950216293334961 ;  /* 0x3fb8aa3b9c1a7820 */ /* 0x000fe20000400000 */
[----:B------:R-:W3:Y:S01]  /*46f0*/  MUFU.EX2 R5, R5 ;  /* 0x0000000500057308 */ /* 0x000ee20000000800 */
[----:B-1----:R-:W-:Y:S01]  /*4700*/  FADD R31, R12, R15 ;  /* 0x0000000f0c1f7221 */ /* 0x002fe20000000000 */
[----:B------:R-:W-:Y:S01]  /*4710*/  FMUL R29, R161, 1.4426950216293334961 ;  /* 0x3fb8aa3ba11d7820 */ /* 0x000fe20000400000 */
[----:B------:R-:W-:Y:S01]  /*4720*/  FMUL R24, R158, 1.4426950216293334961 ;  /* 0x3fb8aa3b9e187820 */ /* 0x000fe20000400000 */
[--C-:B------:R-:W-:Y:S01]  /*4730*/  FADD R163, R163, -R20.reuse ;  /* 0x80000014a3a37221 */ /* 0x100fe20000000000 */
[--C-:B------:R-:W-:Y:S01]  /*4740*/  FADD R160, R160, -R20.reuse ;  /* 0x80000014a0a07221 */ /* 0x100fe20000000000 */
[--C-:B------:R-:W-:Y:S01]  /*4750*/  FADD R143, R143, -R20.reuse ;  /* 0x800000148f8f7221 */ /* 0x100fe20000000000 */
[--C-:B------:R-:W-:Y:S01]  /*4760*/  FADD R162, R162, -R20.reuse ;  /* 0x80000014a2a27221 */ /* 0x100fe20000000000 */
[----:B------:R-:W1:Y:S01]  /*4770*/  MUFU.EX2 R13, R13 ;  /* 0x0000000d000d7308 */ /* 0x000e620000000800 */
[----:B--2---:R-:W-:Y:S01]  /*4780*/  FADD R28, R4, R31 ;  /* 0x0000001f041c7221 */ /* 0x004fe20000000000 */
[----:B------:R-:W-:Y:S01]  /*4790*/  FMUL R27, R163, 1.4426950216293334961 ;  /* 0x3fb8aa3ba31b7820 */ /* 0x000fe20000400000 */
[----:B------:R-:W-:Y:S01]  /*47a0*/  FMUL R30, R160, 1.4426950216293334961 ;  /* 0x3fb8aa3ba01e7820 */ /* 0x000fe20000400000 */
[----:B------:R-:W-:Y:S01]  /*47b0*/  FMUL R33, R162, 1.4426950216293334961 ;  /* 0x3fb8aa3ba2217820 */ /* 0x000fe20000400000 */
[--C-:B------:R-:W-:Y:S01]  /*47c0*/  FADD R147, R147, -R20.reuse ;  /* 0x8000001493937221 */ /* 0x100fe20000000000 */
[--C-:B------:R-:W-:Y:S01]  /*47d0*/  FADD R139, R139, -R20.reuse ;  /* 0x800000148b8b7221 */ /* 0x100fe20000000000 */
[----:B------:R-:W-:Y:S01]  /*47e0*/  FADD R146, R146, -R20 ;  /* 0x8000001492927221 */ /* 0x000fe20000000000 */
[----:B------:R-:W2:Y:S01]  /*47f0*/  MUFU.EX2 R14, R14 ;  /* 0x0000000e000e7308 */ /* 0x000ea20000000800 */
[----:B---3--:R-:W-:Y:S01]  /*4800*/  FADD R32, R5, R28 ;  /* 0x0000001c05207221 */ /* 0x008fe20000000000 */
[----:B------:R-:W-:Y:S01]  /*4810*/  FMUL R28, R147, 1.4426950216293334961 ;  /* 0x3fb8aa3b931c7820 */ /* 0x000fe20000400000 */
[--C-:B------:R-:W-:Y:S01]  /*4820*/  FADD R145, R145, -R20.reuse ;  /* 0x8000001491917221 */ /* 0x100fe20000000000 */
[--C-:B------:R-:W-:Y:S01]  /*4830*/  FADD R141, R141, -R20.reuse ;  /* 0x800000148d8d7221 */ /* 0x100fe20000000000 */
[--C-:B------:R-:W-:Y:S01]  /*4840*/  FADD R7, R7, -R20.reuse ;  /* 0x8000001407077221 */ /* 0x100fe20000000000 */
[----:B------:R-:W-:Y:S01]  /*4850*/  FADD R9, R9, -R20 ;  /* 0x8000001409097221 */ /* 0x000fe20000000000 */
[----:B------:R-:W-:Y:S01]  /*4860*/  FMUL R145, R145, 1.4426950216293334961 ;  /* 0x3fb8aa3b91917820 */ /* 0x000fe20000400000 */
[----:B------:R-:W3:Y:S01]  /*4870*/  MUFU.EX2 R6, R150 ;  /* 0x0000009600067308 */ /* 0x000ee20000000800 */
[----:B-1----:R-:W-:Y:S01]  /*4880*/  FADD R31, R13, R32 ;  /* 0x000000200d1f7221 */ /* 0x002fe20000000000 */
[----:B------:R-:W-:Y:S01]  /*4890*/  FMUL R141, R141, 1.4426950216293334961 ;  /* 0x3fb8aa3b8d8d7820 */ /* 0x000fe20000400000 */
[----:B------:R-:W-:Y:S01]  /*48a0*/  FMUL R7, R7, 1.4426950216293334961 ;  /* 0x3fb8aa3b07077820 */ /* 0x000fe20000400000 */
[----:B------:R-:W-:Y:S01]  /*48b0*/  FMUL R9, R9, 1.4426950216293334961 ;  /* 0x3fb8aa3b09097820 */ /* 0x000fe20000400000 */
[--C-:B------:R-:W-:Y:S01]  /*48c0*/  FADD R8, R8, -R20.reuse ;  /* 0x8000001408087221 */ /* 0x100fe20000000000 */
[--C-:B------:R-:W-:Y:S01]  /*48d0*/  FADD R19, R19, -R20.reuse ;  /* 0x8000001413137221 */ /* 0x100fe20000000000 */
[--C-:B------:R-:W-:Y:S01]  /*48e0*/  FADD R10, R10, -R20.reuse ;  /* 0x800000140a0a7221 */ /* 0x100fe20000000000 */
[----:B------:R1:W4:Y:S01]  /*48f0*/  MUFU.EX2 R11, R18 ;  /* 0x00000012000b7308 */ /* 0x0003220000000800 */
[----:B--2---:R-:W-:Y:S01]  /*4900*/  FADD R35, R14, R31 ;  /* 0x0000001f0e237221 */ /* 0x004fe20000000000 */
[----:B------:R-:W-:Y:S01]  /*4910*/  FMUL R31, R146, 1.4426950216293334961 ;  /* 0x3fb8aa3b921f7820 */ /* 0x000fe20000400000 */
[----:B------:R-:W-:Y:S01]  /*4920*/  FMUL R8, R8, 1.4426950216293334961 ;  /* 0x3fb8aa3b08087820 */ /* 0x000fe20000400000 */
[----:B------:R-:W-:Y:S01]  /*4930*/  FMUL R19, R19, 1.4426950216293334961 ;  /* 0x3fb8aa3b13137820 */ /* 0x000fe20000400000 */
[----:B------:R-:W-:Y:S01]  /*4940*/  FMUL R10, R10, 1.4426950216293334961 ;  /* 0x3fb8aa3b0a0a7820 */ /* 0x000fe20000400000 */
[----:B------:R-:W-:-:S02]  /*4950*/  FADD R21, R21, -R20 ;  /* 0x8000001415157221 */ /* 0x000fc40000000000 */
[----:B------:R-:W2:Y:S01]  /*4960*/  MUFU.EX2 R16, R16 ;  /* 0x0000001000107308 */ /* 0x000ea20000000800 */
[----:B---3--:R-:W-:Y:S01]  /*4970*/  FADD R32, R6, R35 ;  /* 0x0000002306207221 */ /* 0x008fe20000000000 */
[----:B-1----:R-:W-:Y:S01]  /*4980*/  FMUL R18, R154, 1.4426950216293334961 ;  /* 0x3fb8aa3b9a127820 */ /* 0x002fe20000400000 */
[----:B------:R-:W-:-:S05]  /*4990*/  FMUL R21, R21, 1.4426950216293334961 ;  /* 0x3fb8aa3b15157820 */ /* 0x000fca0000400000 */
[----:B------:R-:W1:Y:S01]  /*49a0*/  MUFU.EX2 R17, R17 ;  /* 0x0000001100117308 */ /* 0x000e620000000800 */
[----:B----4-:R-:W-:-:S07]  /*49b0*/  FADD R35, R11, R32 ;  /* 0x000000200b237221 */ /* 0x010fce0000000000 */
[----:B------:R-:W3:Y:S01]  /*49c0*/  MUFU.EX2 R22, R22 ;  /* 0x0000001600167308 */ /* 0x000ee20000000800 */
[----:B--2---:R-:W-:-:S07]  /*49d0*/  FADD R32, R16, R35 ;  /* 0x0000002310207221 */ /* 0x004fce0000000000 */
[----:B------:R-:W2:Y:S01]  /*49e0*/  MUFU.EX2 R25, R25 ;  /* 0x0000001900197308 */ /* 0x000ea20000000800 */
[----:B-1----:R-:W-:-:S07]  /*49f0*/  FADD R35, R17, R32 ;  /* 0x0000002011237221 */ /* 0x002fce0000000000 */
[----:B------:R-:W1:Y:S01]  /*4a00*/  MUFU.EX2 R18, R18 ;  /* 0x0000001200127308 */ /* 0x000e620000000800 */
[----:B---3--:R-:W-:-:S07]  /*4a10*/  FADD R32, R22, R35 ;  /* 0x0000002316207221 */ /* 0x008fce0000000000 */
[----:B------:R-:W3:Y:S01]  /*4a20*/  MUFU.EX2 R23, R23 ;  /* 0x0000001700177308 */ /* 0x000ee20000000800 */
[----:B--2---:R-:W-:Y:S01]  /*4a30*/  FADD R35, R25, R32 ;  /* 0x0000002019237221 */ /* 0x004fe20000000000 */
[----:B------:R-:W-:-:S06]  /*4a40*/  FMUL R32, R143, 1.4426950216293334961 ;  /* 0x3fb8aa3b8f207820 */ /* 0x000fcc0000400000 */
[----:B------:R-:W2:Y:S01]  /*4a50*/  MUFU.EX2 R26, R26 ;  /* 0x0000001a001a7308 */ /* 0x000ea20000000800 */
[----:B-1----:R-:W-:Y:S01]  /*4a60*/  FADD R34, R18, R35 ;  /* 0x0000002312227221 */ /* 0x002fe20000000000 */
[----:B------:R-:W-:-:S06]  /*4a70*/  FMUL R35, R139, 1.4426950216293334961 ;  /* 0x3fb8aa3b8b237820 */ /* 0x000fcc0000400000 */
[----:B------:R-:W1:Y:S01]  /*4a80*/  MUFU.EX2 R29, R29 ;  /* 0x0000001d001d7308 */ /* 0x000e620000000800 */
[----:B---3--:R-:W-:-:S07]  /*4a90*/  FADD R143, R23, R34 ;  /* 0x00000022178f7221 */ /* 0x008fce0000000000 */
[----:B------:R-:W3:Y:S01]  /*4aa0*/  MUFU.EX2 R24, R24 ;  /* 0x0000001800187308 */ /* 0x000ee20000000800 */
[----:B--2---:R-:W-:-:S07]  /*4ab0*/  FADD R34, R26, R143 ;  /* 0x0000008f1a227221 */ /* 0x004fce0000000000 */
[----:B------:R-:W2:Y:S01]  /*4ac0*/  MUFU.EX2 R27, R27 ;  /* 0x0000001b001b7308 */ /* 0x000ea20000000800 */
[----:B-1----:R-:W-:-:S07]  /*4ad0*/  FADD R139, R29, R34 ;  /* 0x000000221d8b7221 */ /* 0x002fce0000000000 */
        /* <DEDUP_REMOVED lines=14> */
[----:B------:R-:W3:Y:S08]  /*4bc0*/  MUFU.EX2 R35, R35 ;  /* 0x0000002300237308 */ /* 0x000ef00000000800 */
[----:B------:R2:W4:Y:S08]  /*4bd0*/  MUFU.EX2 R163, R7 ;  /* 0x0000000700a37308 */ /* 0x0005300000000800 */
[----:B------:R-:W5:Y:S01]  /*4be0*/  MUFU.EX2 R164, R9 ;  /* 0x0000000900a47308 */ /* 0x000f620000000800 */
[----:B--2---:R-:W-:-:S04]  /*4bf0*/  FADD R7, R162, R34 ;  /* 0x00000022a2077221 */ /* 0x004fc80000000000 */
[----:B-1----:R-:W-:-:S03]  /*4c00*/  FADD R34, R32, R7 ;  /* 0x0000000720227221 */ /* 0x002fc60000000000 */
[----:B------:R-:W1:Y:S01]  /*4c10*/  MUFU.EX2 R165, R8 ;  /* 0x0000000800a57308 */ /* 0x000e620000000800 */
[----:B---3--:R-:W-:-:S04]  /*4c20*/  FADD R34, R35, R34 ;  /* 0x0000002223227221 */ /* 0x008fc80000000000 */
[----:B----4-:R-:W-:-:S03]  /*4c30*/  FADD R34, R163, R34 ;  /* 0x00000022a3227221 */ /* 0x010fc60000000000 */
[----:B------:R-:W2:Y:S01]  /*4c40*/  MUFU.EX2 R166, R19 ;  /* 0x0000001300a67308 */ /* 0x000ea20000000800 */
[----:B-----5:R-:W-:-:S07]  /*4c50*/  FADD R34, R164, R34 ;  /* 0x00000022a4227221 */ /* 0x020fce0000000000 */
[----:B------:R-:W3:Y:S01]  /*4c60*/  MUFU.EX2 R167, R10 ;  /* 0x0000000a00a77308 */ /* 0x000ee20000000800 */
[----:B-1----:R-:W-:-:S07]  /*4c70*/  FADD R34, R165, R34 ;  /* 0x00000022a5227221 */ /* 0x002fce0000000000 */
[----:B------:R-:W1:Y:S01]  /*4c80*/  MUFU.EX2 R168, R21 ;  /* 0x0000001500a87308 */ /* 0x000e620000000800 */
[----:B--2---:R-:W-:-:S04]  /*4c90*/  FADD R34, R166, R34 ;  /* 0x00000022a6227221 */ /* 0x004fc80000000000 */
[----:B---3--:R-:W-:-:S04]  /*4ca0*/  FADD R34, R167, R34 ;  /* 0x00000022a7227221 */ /* 0x008fc80000000000 */
[----:B-1----:R-:W-:-:S05]  /*4cb0*/  FADD R34, R168, R34 ;  /* 0x00000022a8227221 */ /* 0x002fca0000000000 */
[----:B------:R-:W1:Y:S02]  /*4cc0*/  SHFL.BFLY PT, R7, R34, 0x10, 0x1f ;  /* 0x0e001f0022077f89 */ /* 0x000e6400000e0000 */
[----:B-1----:R-:W-:Y:S01]  /*4cd0*/  FADD R10, R34, R7 ;  /* 0x00000007220a7221 */ /* 0x002fe20000000000 */
[----:B------:R-:W-:Y:S06]  /*4ce0*/  BAR.SYNC.DEFER_BLOCKING 0x0 ;  /* 0x0000000000007b1d */ /* 0x000fec0000010000 */
[----:B------:R-:W-:Y:S02]  /*4cf0*/  @!P2 STS [R111+UR12+0x3000], R10 ;  /* 0x0030000a6f00a988 */ /* 0x000fe4000800080c */
[----:B------:R-:W-:Y:S06]  /*4d00*/  BAR.SYNC.DEFER_BLOCKING 0x0 ;  /* 0x0000000000007b1d */ /* 0x000fec0000010000 */
[----:B------:R-:W1:Y:S04]  /*4d10*/  @!P3 LDS R131, [R110+0x3000] ;  /* 0x003000006e83b984 */ /* 0x000e680000000800 */
[----:B-1----:R-:W1:Y:S02]  /*4d20*/  SHFL.BFLY PT, R8, R131, 0x1, 0x1f ;  /* 0x0c201f0083087f89 */ /* 0x002e6400000e0000 */
[----:B-1----:R-:W-:Y:S01]  /*4d30*/  FADD R7, R131, R8 ;  /* 0x0000000883077221 */ /* 0x002fe20000000000 */
[----:B------:R-:W-:-:S04]  /*4d40*/  IADD3 R8, P1, PT, R96, UR26, RZ ;  /* 0x0000001a60087c10 */ /* 0x000fc8000ff3e0ff */
[----:B------:R1:W-:Y:S01]  /*4d50*/  @P4 STS [R110+0x3000], R7 ;  /* 0x003000076e004388 */ /* 0x0003e20000000800 */
[----:B------:R-:W-:Y:S01]  /*4d60*/  IADD3.X R9, PT, PT, R97, UR4, RZ, P1, !PT ;  /* 0x0000000461097c10 */ /* 0x000fe20008ffe4ff */
[----:B------:R-:W-:Y:S01]  /*4d70*/  BAR.SYNC.DEFER_BLOCKING 0x0 ;  /* 0x0000000000007b1d */ /* 0x000fe20000010000 */
[----:B------:R-:W-:-:S05]  /*4d80*/  IADD3 R148, P1, PT, R88, UR26, RZ ;  /* 0x0000001a58947c10 */ /* 0x000fca000ff3e0ff */
[----:B------:R1:W2:Y:S01]  /*4d90*/  LDS R34, [R112+UR12+0x3000] ;  /* 0x0030000c70227984 */ /* 0x0002a20008000800 */
[----:B------:R-:W3:Y:S02]  /*4da0*/  SYNCS.PHASECHK.TRANS64.TRYWAIT P5, [UR14], R135 ;  /* 0x00000087ff0075a7 */ /* 0x000ee400080a110e */
[----:B-123--:R-:W-:Y:S05]  /*4db0*/  @!P5 BRA `(.L_x_14) ;  /* 0x0000001400e8d947 */ /* 0x00efea0003800000 */
.L_x_23:
[----:B------:R-:W-:Y:S01]  /*4dc0*/  IADD3.X R149, PT, PT, R89, UR4, RZ, P1, !PT ;  /* 0x0000000459957c10 */ /* 0x000fe20008ffe4ff */
[----:B------:R1:W2:Y:S01]  /*4dd0*/  LDG.E.U8 R21, desc[UR22][R8.64] ;  /* 0x0000001608157981 */ /* 0x0002a2000c1e1100 */
[----:B------:R-:W-:Y:S02]  /*4de0*/  IADD3 R156, P1, PT, R72, UR26, RZ ;  /* 0x0000001a489c7c10 */ /* 0x000fe4000ff3e0ff */
[----:B------:R-:W-:Y:S01]  /*4df0*/  IADD3 R152, P5, PT, R80, UR26, RZ ;  /* 0x0000001a50987c10 */ /* 0x000fe2000ffbe0ff */
[----:B------:R3:W4:Y:S01]  /*4e00*/  LDG.E.U8 R139, desc[UR22][R148.64] ;  /* 0x00000016948b7981 */ /* 0x000722000c1e1100 */
[----:B------:R-:W-:Y:S02]  /*4e10*/  IADD3.X R157, PT, PT, R73, UR4, RZ, P1, !PT ;  /* 0x00000004499d7c10 */ /* 0x000fe40008ffe4ff */
[----:B------:R-:W-:-:S04]  /*4e20*/  IADD3 R150, P1, PT, R86, UR26, RZ ;  /* 0x0000001a56967c10 */ /* 0x000fc8000ff3e0ff */
[----:B------:R-:W-:Y:S01]  /*4e30*/  IADD3.X R151, PT, PT, R87, UR4, RZ, P1, !PT ;  /* 0x0000000457977c10 */ /* 0x000fe20008ffe4ff */
[----:B------:R-:W5:Y:S01]  /*4e40*/  LDG.E.U8 R157, desc[UR22][R156.64] ;  /* 0x000000169c9d7981 */ /* 0x000f62000c1e1100 */
[----:B------:R-:W-:Y:S02]  /*4e50*/  IADD3 R158, P1, PT, R70, UR26, RZ ;  /* 0x0000001a469e7c10 */ /* 0x000fe4000ff3e0ff */
[----:B------:R-:W-:Y:S01]  /*4e60*/  IADD3.X R153, PT, PT, R81, UR4, RZ, P5, !PT ;  /* 0x0000000451997c10 */ /* 0x000fe2000affe4ff */
[----:B------:R-:W5:Y:S01]  /*4e70*/  LDG.E.U8 R141, desc[UR22][R150.64] ;  /* 0x00000016968d7981 */ /* 0x000f62000c1e1100 */
[----:B------:R-:W-:Y:S02]  /*4e80*/  IADD3.X R159, PT, PT, R71, UR4, RZ, P1, !PT ;  /* 0x00000004479f7c10 */ /* 0x000fe40008ffe4ff */
[----:B------:R-:W-:Y:S01]  /*4e90*/  IADD3 R146, P5, PT, R94, UR26, RZ ;  /* 0x0000001a5e927c10 */ /* 0x000fe2000ffbe0ff */
[----:B------:R0:W5:Y:S01]  /*4ea0*/  LDG.E.U8 R143, desc[UR22][R152.64] ;  /* 0x00000016988f7981 */ /* 0x000162000c1e1100 */
[----:B-1----:R-:W-:-:S02]  /*4eb0*/  IADD3 R8, P1, PT, R92, UR26, RZ ;  /* 0x0000001a5c087c10 */ /* 0x002fc4000ff3e0ff */
[----:B------:R-:W-:Y:S01]  /*4ec0*/  IADD3.X R147, PT, PT, R95, UR4, RZ, P5, !PT ;  /* 0x000000045f937c10 */ /* 0x000fe2000affe4ff */
[----:B------:R-:W5:Y:S01]  /*4ed0*/  LDG.E.U8 R159, desc[UR22][R158.64] ;  /* 0x000000169e9f7981 */ /* 0x000f62000c1e1100 */
[----:B------:R-:W-:Y:S02]  /*4ee0*/  IADD3.X R9, PT, PT, R93, UR4, RZ, P1, !PT ;  /* 0x000000045d097c10 */ /* 0x000fe40008ffe4ff */
[----:B------:R-:W-:Y:S01]  /*4ef0*/  IADD3 R154, P5, PT, R78, UR26, RZ ;  /* 0x0000001a4e9a7c10 */ /* 0x000fe2000ffbe0ff */
[----:B------:R-:W5:Y:S01]  /*4f00*/  LDG.E.U8 R135, desc[UR22][R146.64] ;  /* 0x0000001692877981 */ /* 0x000f62000c1e1100 */
[----:B---3--:R-:W-:Y:S02]  /*4f10*/  IADD3 R148, P1, PT, R84, UR26, RZ ;  /* 0x0000001a54947c10 */ /* 0x008fe4000ff3e0ff */
[----:B------:R-:W-:Y:S01]  /*4f20*/  IADD3.X R155, PT, PT, R79, UR4, RZ, P5, !PT ;  /* 0x000000044f9b7c10 */ /* 0x000fe2000affe4ff */
[----:B------:R-:W3:Y:S01]  /*4f30*/  LDG.E.U8 R156, desc[UR22][R8.64] ;  /* 0x00000016089c7981 */ /* 0x000ee2000c1e1100 */
[----:B------:R-:W-:-:S02]  /*4f40*/  IADD3.X R149, PT, PT, R85, UR4, RZ, P1, !PT ;  /* 0x0000000455957c10 */ /* 0x000fc40008ffe4ff */
[----:B0-----:R-:W-:Y:S01]  /*4f50*/  IADD3 R152, P1, PT, R76, UR26, RZ ;  /* 0x0000001a4c987c10 */ /* 0x001fe2000ff3e0ff */
[----:B------:R0:W3:Y:S03]  /*4f60*/  LDG.E.U8 R145, desc[UR22][R154.64] ;  /* 0x000000169a917981 */ /* 0x0000e6000c1e1100 */
[----:B------:R-:W-:Y:S01]  /*4f70*/  IADD3.X R153, PT, PT, R77, UR4, RZ, P1, !PT ;  /* 0x000000044d997c10 */ /* 0x000fe20008ffe4ff */
[----:B------:R1:W3:Y:S04]  /*4f80*/  LDG.E.U8 R160, desc[UR22][R148.64] ;  /* 0x0000001694a07981 */ /* 0x0002e8000c1e1100 */
[----:B------:R1:W3:Y:S01]  /*4f90*/  LDG.E.U8 R152, desc[UR22][R152.64] ;  /* 0x0000001698987981 */ /* 0x0002e2000c1e1100 */
[----:B0-----:R-:W-:-:S04]  /*4fa0*/  IADD3 R154, P1, PT, R68, UR26, RZ ;  /* 0x0000001a449a7c10 */ /* 0x001fc8000ff3e0ff */
[----:B------:R-:W-:Y:S02]  /*4fb0*/  IADD3.X R155, PT, PT, R69, UR4, RZ, P1, !PT ;  /* 0x00000004459b7c10 */ /* 0x000fe40008ffe4ff */
[----:B------:R-:W-:-:S03]  /*4fc0*/  IADD3 R146, P1, PT, R90, UR26, RZ ;  /* 0x0000001a5a927c10 */ /* 0x000fc6000ff3e0ff */
[----:B------:R-:W3:Y:S01]  /*4fd0*/  LDG.E.U8 R154, desc[UR22][R154.64] ;  /* 0x000000169a9a7981 */ /* 0x000ee2000c1e1100 */
[----:B------:R-:W-:Y:S02]  /*4fe0*/  IADD3.X R147, PT, PT, R91, UR4, RZ, P1, !PT ;  /* 0x000000045b937c10 */ /* 0x000fe40008ffe4ff */
[----:B------:R-:W-:-:S03]  /*4ff0*/  IADD3 R150, P1, PT, R82, UR26, RZ ;  /* 0x0000001a52967c10 */ /* 0x000fc6000ff3e0ff */
[----:B------:R0:W3:Y:S01]  /*5000*/  LDG.E.U8 R146, desc[UR22][R146.64] ;  /* 0x0000001692927981 */ /* 0x0000e2000c1e1100 */
[----:B------:R-:W-:Y:S02]  /*5010*/  IADD3.X R151, PT, PT, R83, UR4, RZ, P1, !PT ;  /* 0x0000000453977c10 */ /* 0x000fe40008ffe4ff */
[----:B-1----:R-:W-:-:S03]  /*5020*/  IADD3 R148, P1, PT, R74, UR26, RZ ;  /* 0x0000001a4a947c10 */ /* 0x002fc6000ff3e0ff */
[----:B------:R-:W3:Y:S01]  /*5030*/  LDG.E.U8 R150, desc[UR22][R150.64] ;  /* 0x0000001696967981 */ /* 0x000ee2000c1e1100 */
[----:B------:R-:W-:Y:S02]  /*5040*/  IADD3.X R149, PT, PT, R75, UR4, RZ, P1, !PT ;  /* 0x000000044b957c10 */ /* 0x000fe40008ffe4ff */
[----:B------:R-:W-:-:S03]  /*5050*/  IADD3 R8, P1, PT, R66, UR26, RZ ;  /* 0x0000001a42087c10 */ /* 0x000fc6000ff3e0ff */
[----:B------:R-:W3:Y:S01]  /*5060*/  LDG.E.U8 R148, desc[UR22][R148.64] ;  /* 0x0000001694947981 */ /* 0x000ee2000c1e1100 */
[----:B------:R-:W-:-:S05]  /*5070*/  IADD3.X R9, PT, PT, R67, UR4, RZ, P1, !PT ;  /* 0x0000000443097c10 */ /* 0x000fca0008ffe4ff */
[----:B------:R1:W3:Y:S01]  /*5080*/  LDG.E.U8 R158, desc[UR22][R8.64] ;  /* 0x00000016089e7981 */ /* 0x0002e2000c1e1100 */
[----:B------:R-:W-:Y:S01]  /*5090*/  F2FP.SATFINITE.E4M3.F32.PACK_AB_MERGE_C R153, R5, R4, RZ ;  /* 0x000000040599723e */ /* 0x000fe200048070ff */
[----:B------:R-:W-:Y:S01]  /*50a0*/  FADD R19, -R20, R133 ;  /* 0x0000008514137221 */ /* 0x000fe20000000100 */
[----:B0-----:R-:W-:-:S03]  /*50b0*/  F2FP.SATFINITE.E4M3.F32.PACK_AB_MERGE_C R147, R11, R6, RZ ;  /* 0x000000060b93723e */ /* 0x001fc600048070ff */
[----:B------:R-:W-:Y:S01]  /*50c0*/  FMUL R19, R19, 1.4426950216293334961 ;  /* 0x3fb8aa3b13137820 */ /* 0x000fe20000400000 */
[----:B-1----:R-:W-:Y:S01]  /*50d0*/  LDTM.16dp32bit_t0_t15.x8 R4, tmem[UR13] ;  /* 0x0000000d000479ee */ /* 0x002fe20008980000 */
[----:B------:R-:W0:Y:S01]  /*50e0*/  LDTM.16dp32bit_t16_t31.x8 R4, tmem[UR13+0x8] ;  /* 0x0000080d000479ee */ /* 0x000e2200089a0000 */
[----:B------:R-:W-:Y:S02]  /*50f0*/  F2FP.SATFINITE.E4M3.F32.PACK_AB_MERGE_C R22, R25, R22, RZ ;  /* 0x000000161916723e */ /* 0x000fe400048070ff */
[----:B------:R-:W-:Y:S02]  /*5100*/  F2FP.SATFINITE.E4M3.F32.PACK_AB_MERGE_C R26, R29, R26, RZ ;  /* 0x0000001a1d1a723e */ /* 0x000fe400048070ff */
[----:B------:R-:W-:Y:S02]  /*5110*/  F2FP.SATFINITE.E4M3.F32.PACK_AB_MERGE_C R30, R33, R30, RZ ;  /* 0x0000001e211e723e */ /* 0x000fe400048070ff */
[----:B------:R-:W-:Y:S02]  /*5120*/  F2FP.SATFINITE.E4M3.F32.PACK_AB_MERGE_C R25, R162, R161, RZ ;  /* 0x000000a1a219723e */ /* 0x000fe400048070ff */
[----:B------:R-:W-:-:S02]  /*5130*/  F2FP.SATFINITE.E4M3.F32.PACK_AB_MERGE_C R29, R164, R163, RZ ;  /* 0x000000a3a41d723e */ /* 0x000fc400048070ff */
[----:B------:R-:W-:Y:S02]  /*5140*/  F2FP.SATFINITE.E4M3.F32.PACK_AB_MERGE_C R33, R168, R167, RZ ;  /* 0x000000a7a821723e */ /* 0x000fe400048070ff */
[----:B------:R-:W-:Y:S02]  /*5150*/  F2FP.SATFINITE.E4M3.F32.PACK_AB_MERGE_C R13, R14, R13, R147 ;  /* 0x0000000d0e0d723e */ /* 0x000fe40004807093 */
[----:B------:R-:W-:Y:S02]  /*5160*/  F2FP.SATFINITE.E4M3.F32.PACK_AB_MERGE_C R12, R15, R12, R153 ;  /* 0x0000000c0f0c723e */ /* 0x000fe40004807099 */
[----:B------:R-:W-:Y:S02]  /*5170*/  F2FP.SATFINITE.E4M3.F32.PACK_AB_MERGE_C R14, R17, R16, R22 ;  /* 0x00000010110e723e */ /* 0x000fe40004807016 */
[----:B------:R-:W-:Y:S02]  /*5180*/  F2FP.SATFINITE.E4M3.F32.PACK_AB_MERGE_C R15, R23, R18, R26 ;  /* 0x00000012170f723e */ /* 0x000fe4000480701a */
[----:B------:R-:W-:-:S02]  /*5190*/  F2FP.SATFINITE.E4M3.F32.PACK_AB_MERGE_C R17, R31, R28, R25 ;  /* 0x0000001c1f11723e */ /* 0x000fc40004807019 */
[----:B------:R-:W-:Y:S02]  /*51a0*/  F2FP.SATFINITE.E4M3.F32.PACK_AB_MERGE_C R16, R27, R24, R30 ;  /* 0x000000181b10723e */ /* 0x000fe4000480701e */
[----:B------:R-:W-:Y:S01]  /*51b0*/  F2FP.SATFINITE.E4M3.F32.PACK_AB_MERGE_C R18, R35, R32, R29 ;  /* 0x000000202312723e */ /* 0x000fe2000480701d */
[----:B------:R-:W-:Y:S01]  /*51c0*/  ULEA UR14, UR25, UR12, 0x3 ;  /* 0x0000000c190e7291 */ /* 0x000fe2000f8e18ff */
[----:B------:R-:W-:-:S03]  /*51d0*/  UMOV UR4, UR5 ;  /* 0x0000000500047c82 */ /* 0x000fc60008000000 */
[----:B------:R-:W-:Y:S01]  /*51e0*/  UIADD3 UR14, UPT, UPT, UR14, 0x5800, URZ ;  /* 0x000058000e0e7890 */ /* 0x000fe2000fffe0ff */
[----:B--2---:R1:W-:Y:S02]  /*51f0*/  STS.U8 [R104+UR12+0x4000], R21 ;  /* 0x0040001568007988 */ /* 0x0043e4000800000c */
[----:B-1----:R1:W0:Y:S02]  /*5200*/  MUFU.EX2 R21, R19 ;  /* 0x0000001300157308 */ /* 0x0022240000000800 */
[----:B----4-:R2:W-:Y:S04]  /*5210*/  STS.U8 [R104+UR12+0x4400], R139 ;  /* 0x0044008b68007988 */ /* 0x0105e8000800000c */
[----:B-----5:R2:W-:Y:S01]  /*5220*/  STS.U8 [R104+UR12+0x4c00], R157 ;  /* 0x004c009d68007988 */ /* 0x0205e2000800000c */
[----:B-1----:R-:W-:-:S03]  /*5230*/  F2FP.SATFINITE.E4M3.F32.PACK_AB_MERGE_C R19, R166, R165, R33 ;  /* 0x000000a5a613723e */ /* 0x002fc60004807021 */
[----:B------:R2:W-:Y:S04]  /*5240*/  STS.U8 [R104+UR12+0x4800], R143 ;  /* 0x0048008f68007988 */ /* 0x0005e8000800000c */
[----:B------:R2:W-:Y:S04]  /*5250*/  STS.U8 [R106+UR12+0x4500], R141 ;  /* 0x0045008d6a007988 */ /* 0x0005e8000800000c */
[----:B------:R2:W-:Y:S01]  /*5260*/  STS.U8 [R106+UR12+0x4100], R135 ;  /* 0x004100876a007988 */ /* 0x0005e2000800000c */
[C---:B0-----:R-:W-:Y:S01]  /*5270*/  FMUL R4, R21.reuse, R4 ;  /* 0x0000000415047220 */ /* 0x041fe20000400000 */
[----:B------:R-:W-:-:S02]  /*5280*/  FMUL R5, R21, R5 ;  /* 0x0000000515057220 */ /* 0x000fc40000400000 */
[----:B------:R2:W-:Y:S01]  /*5290*/  STS.U8 [R106+UR12+0x4d00], R159 ;  /* 0x004d009f6a007988 */ /* 0x0005e2000800000c */
[C---:B------:R-:W-:Y:S01]  /*52a0*/  FMUL R6, R21.reuse, R6 ;  /* 0x0000000615067220 */ /* 0x040fe20000400000 */
[C---:B------:R-:W-:Y:S02]  /*52b0*/  FMUL R7, R21.reuse, R7 ;  /* 0x0000000715077220 */ /* 0x040fe40000400000 */
[----:B---3--:R2:W-:Y:S01]  /*52c0*/  STS.U8 [R106+UR12+0x4900], R145 ;  /* 0x004900916a007988 */ /* 0x0085e2000800000c */
[C---:B------:R-:W-:Y:S01]  /*52d0*/  FMUL R8, R21.reuse, R8 ;  /* 0x0000000815087220 */ /* 0x040fe20000400000 */
[C---:B------:R-:W-:Y:S01]  /*52e0*/  FMUL R9, R21.reuse, R9 ;  /* 0x0000000915097220 */ /* 0x040fe20000400000 */
[C---:B------:R-:W-:Y:S01]  /*52f0*/  FMUL R10, R21.reuse, R10 ;  /* 0x0000000a150a7220 */ /* 0x040fe20000400000 */
[----:B------:R2:W-:Y:S01]  /*5300*/  STS.U8 [R117+UR12+0x4200], R156 ;  /* 0x0042009c75007988 */ /* 0x0005e2000800000c */
[----:B------:R-:W-:-:S03]  /*5310*/  FMUL R11, R21, R11 ;  /* 0x0000000b150b7220 */ /* 0x000fc60000400000 */
[----:B------:R2:W-:Y:S04]  /*5320*/  STS.U8 [R117+UR12+0x4600], R160 ;  /* 0x004600a075007988 */ /* 0x0005e8000800000c */
[----:B------:R2:W-:Y:S04]  /*5330*/  STS.U8 [R117+UR12+0x4a00], R152 ;  /* 0x004a009875007988 */ /* 0x0005e8000800000c */
[----:B------:R2:W-:Y:S04]  /*5340*/  STS.U8 [R117+UR12+0x4e00], R154 ;  /* 0x004e009a75007988 */ /* 0x0005e8000800000c */
[----:B------:R2:W-:Y:S04]  /*5350*/  STS.U8 [R119+UR12+0x4300], R146 ;  /* 0x0043009277007988 */ /* 0x0005e8000800000c */
[----:B------:R2:W-:Y:S04]  /*5360*/  STS.U8 [R119+UR12+0x4700], R150 ;  /* 0x0047009677007988 */ /* 0x0005e8000800000c */
[----:B------:R2:W-:Y:S04]  /*5370*/  STS.U8 [R119+UR12+0x4b00], R148 ;  /* 0x004b009477007988 */ /* 0x0005e8000800000c */
[----:B------:R2:W-:Y:S04]  /*5380*/  STS.U8 [R119+UR12+0x4f00], R158 ;  /* 0x004f009e77007988 */ /* 0x0005e8000800000c */
[----:B------:R2:W-:Y:S04]  /*5390*/  STS.128 [R115+UR12], R12 ;  /* 0x0000000c73007988 */ /* 0x0005e80008000c0c */
[----:B------:R2:W-:Y:S01]  /*53a0*/  STS.128 [R121+UR12], R16 ;  /* 0x0000001079007988 */ /* 0x0005e20008000c0c */
[----:B------:R-:W-:Y:S01]  /*53b0*/  NOP ;  /* 0x0000000000007918 */ /* 0x000fe20000000000 */
[----:B------:R2:W-:Y:S01]  /*53c0*/  STTM.16dp32bit_t0_t15.x8 tmem[UR13], R4 ;  /* 0x00000004000079ed */ /* 0x0005e2000898000d */
[----:B------:R2:W-:Y:S01]  /*53d0*/  STTM.16dp32bit_t16_t31.x8 tmem[UR13+0x8], R4 ;  /* 0x00000804000079ed */ /* 0x0005e200089a000d */
[----:B------:R-:W0:Y:S02]  /*53e0*/  FENCE.VIEW.ASYNC.T ;  /* 0x00000000000073c6 */ /* 0x000e240000000200 */
[----:B0-----:R-:W-:Y:S06]  /*53f0*/  BAR.SYNC.DEFER_BLOCKING 0x0 ;  /* 0x0000000000007b1d */ /* 0x001fec0000010000 */
[----:B------:R0:W-:Y:S06]  /*5400*/  MEMBAR.ALL.CTA ;  /* 0x0000000000007992 */ /* 0x0001ec0000008000 */
[----:B0-----:R-:W0:Y:S02]  /*5410*/  FENCE.VIEW.ASYNC.S ;  /* 0x00000000000073c6 */ /* 0x001e240000000000 */
[----:B0-----:R-:W-:Y:S06]  /*5420*/  BAR.SYNC.DEFER_BLOCKING 0x0 ;  /* 0x0000000000007b1d */ /* 0x001fec0000010000 */
[----:B------:R-:W-:Y:S05]  /*5430*/  BRA.U UP1, `(.L_x_15) ;  /* 0x0000000101547547 */ /* 0x000fea000b800000 */
[----:B------:R-:W-:Y:S01]  /*5440*/  UMOV UR18, UR42 ;  /* 0x0000002a00127c82 */ /* 0x000fe20008000000 */
[----:B------:R-:W-:Y:S01]  /*5450*/  UMOV UR19, 0x40004040 ;  /* 0x4000404000137882 */ /* 0x000fe20000000000 */
[----:B------:R-:W-:Y:S01]  /*5460*/  UMOV UR8, UR24 ;  /* 0x0000001800087c82 */ /* 0x000fe20008000000 */
        /* <DEDUP_REMOVED lines=18> */
.L_x_15:
[----:B------:R-:W-:Y:S01]  /*5590*/  UIADD3 UR25, UPT, UPT, UR25, 0x1, URZ ;  /* 0x0000000119197890 */ /* 0x000fe2000fffe0ff */
[----:B------:R-:W-:Y:S01]  /*55a0*/  ISETP.LE.AND P1, PT, R123, UR27, PT ;  /* 0x0000001b7b007c0c */ /* 0x000fe2000bf23270 */
[----:B------:R-:W-:Y:S01]  /*55b0*/  UIADD3 UR26, UPT, UPT, UR16, UR26, URZ ;  /* 0x0000001a101a7290 */ /* 0x000fe2000fffe0ff */
[----:B--2---:R-:W-:Y:S01]  /*55c0*/  IMAD.U32 R135, RZ, RZ, UR4 ;  /* 0x00000004ff877e24 */ /* 0x004fe2000f8e00ff */
[----:B------:R-:W-:Y:S01]  /*55d0*/  UISETP.GT.AND UP2, UPT, UR25, 0x1, UPT ;  /* 0x000000011900788c */ /* 0x000fe2000bf44270 */
[----:B------:R-:W-:Y:S01]  /*55e0*/  FFMA R125, R21, R125, R34 ;  /* 0x0000007d157d7223 */ /* 0x000fe20000000022 */
[----:B------:R-:W-:Y:S01]  /*55f0*/  UMOV UR6, UR27 ;  /* 0x0000001b00067c82 */ /* 0x000fe20008000000 */
[----:B------:R-:W-:Y:S01]  /*5600*/  IMAD.IADD R127, R103, 0x1, R127 ;  /* 0x00000001677f7824 */ /* 0x000fe200078e027f */
[----:B0-----:R-:W-:Y:S01]  /*5610*/  USEL UR5, URZ, 0x1, !UP2 ;  /* 0x00000001ff057887 */ /* 0x001fe2000d000000 */
[----:B------:R-:W-:Y:S01]  /*5620*/  IMAD.MOV.U32 R133, RZ, RZ, R20 ;  /* 0x000000ffff857224 */ /* 0x000fe200078e0014 */
[----:B------:R-:W-:-:S02]  /*5630*/  USEL UR25, UR25, URZ, !UP2 ;  /* 0x000000ff19197287 */ /* 0x000fc4000d000000 */
[----:B------:R-:W-:Y:S02]  /*5640*/  ULOP3.LUT UR5, UR4, UR5, URZ, 0x3c, !UPT ;  /* 0x0000000504057292 */ /* 0x000fe4000f8e3cff */
[----:B------:R-:W-:Y:S10]  /*5650*/  @!P1 BRA `(.L_x_16) ;  /* 0xffffffdc00a89947 */ /* 0x000ff4000383ffff */
.L_x_11:
[----:B------:R-:W-:Y:S02]  /*5660*/  ISETP.GE.AND P3, PT, R105, 0x1, PT ;  /* 0x000000016900780c */ /* 0x000fe40003f66270 */
[----:B------:R-:W-:Y:S02]  /*5670*/  ISETP.NE.U32.AND P4, PT, R107, RZ, PT ;  /* 0x000000ff6b00720c */ /* 0x000fe40003f85070 */
[----:B---3--:R-:W-:Y:S02]  /*5680*/  LOP3.LUT R16, R0, 0x40, RZ, 0xc0, !PT ;  /* 0x0000004000107812 */ /* 0x008fe400078ec0ff */
[----:B------:R-:W-:Y:S02]  /*5690*/  SEL R3, RZ, 0x440, !P4 ;  /* 0x00000440ff037807 */ /* 0x000fe40006000000 */
[C---:B------:R-:W-:Y:S02]  /*56a0*/  FSETP.GEU.AND P2, PT, |R125|.reuse, 1.175494350822287508e-38, PT ;  /* 0x008000007d00780b */ /* 0x040fe40003f4e200 */
[----:B------:R-:W-:-:S02]  /*56b0*/  FSETP.GT.AND P1, PT, |R125|, 8.50705917302346158658e+37, PT ;  /* 0x7e8000007d00780b */ /* 0x000fc40003f24200 */
[----:B------:R-:W-:Y:S02]  /*56c0*/  SHF.R.U32.HI R12, RZ, 0x2, R0 ;  /* 0x00000002ff0c7819 */ /* 0x000fe40000011600 */
[----:B------:R-:W-:Y:S01]  /*56d0*/  LEA.HI R3, R16, R3, RZ, 0x1b ;  /* 0x0000000310037211 */ /* 0x000fe200078fd8ff */
[----:B------:R-:W-:Y:S08]  /*56e0*/  @!P3 BRA `(.L_x_17) ;  /* 0x000000000010b947 */ /* 0x000ff00003800000 */
[----:B------:R-:W-:-:S06]  /*56f0*/  USHF.L.U32 UR4, UR4, 0x1f, URZ ;  /* 0x0000001f04047899 */ /* 0x000fcc00080006ff */
[----:B------:R-:W-:-:S04]  /*5700*/  IMAD.U32 R2, RZ, RZ, UR4 ;  /* 0x00000004ff027e24 */ /* 0x000fc8000f8e00ff */
[----:B------:R-:W1:Y:S02]  /*5710*/  SYNCS.PHASECHK.TRANS64.TRYWAIT P3, [UR14], R2 ;  /* 0x00000002ff0075a7 */ /* 0x000e64000806110e */
[----:B-1----:R-:W-:Y:S05]  /*5720*/  @!P3 BRA `(.L_x_18) ;  /* 0x0000000c0098b947 */ /* 0x002fea0003800000 */
.L_x_17:
[----:B------:R-:W-:Y:S01]  /*5730*/  BAR.SYNC.DEFER_BLOCKING 0x0 ;  /* 0x0000000000007b1d */ /* 0x000fe20000010000 */
[C---:B------:R-:W-:Y:S01]  /*5740*/  FMUL R2, R125.reuse, 8388608 ;  /* 0x4b0000007d027820 */ /* 0x040fe20000400000 */
[C---:B------:R-:W-:Y:S01]  /*5750*/  FSETP.GEU.AND P3, PT, R125.reuse, 1.175494350822287508e-38, PT ;  /* 0x008000007d00780b */ /* 0x040fe20003f6e000 */
[----:B------:R-:W-:Y:S01]  /*5760*/  IMAD R19, R102, 0x2, R3 ;  /* 0x0000000266137824 */ /* 0x000fe200078e0203 */
[----:B------:R-:W-:Y:S01]  /*5770*/  LOP3.LUT R3, R12, 0x38, RZ, 0xc0, !PT ;  /* 0x000000380c037812 */ /* 0x000fe200078ec0ff */
[----:B------:R-:W-:Y:S01]  /*5780*/  IMAD.SHL.U32 R14, R0, 0x4, RZ ;  /* 0x00000004000e7824 */ /* 0x000fe200078e00ff */
[----:B------:R-:W-:Y:S01]  /*5790*/  FSEL R22, R2, R125, !P3 ;  /* 0x0000007d02167208 */ /* 0x000fe20005800000 */
[----:B------:R-:W-:Y:S01]  /*57a0*/  @P1 FMUL R125, R125, 0.25 ;  /* 0x3e8000007d7d1820 */ /* 0x000fe20000400000 */
[--C-:B------:R-:W-:Y:S01]  /*57b0*/  SHF.R.S32.HI R12, RZ, 0x5, R0.reuse ;  /* 0x00000005ff0c7819 */ /* 0x100fe20000011400 */
[----:B------:R-:W-:Y:S01]  /*57c0*/  IMAD.MOV.U32 R21, RZ, RZ, 0x3dc6b27f ;  /* 0x3dc6b27fff157424 */ /* 0x000fe200078e00ff */
[----:B------:R-:W-:Y:S01]  /*57d0*/  LEA R17, R16, UR12, 0x1 ;  /* 0x0000000c10117c11 */ /* 0x000fe2000f8e08ff */
[----:B------:R-:W-:Y:S01]  /*57e0*/  @!P2 FMUL R125, R125, 16777216 ;  /* 0x4b8000007d7da820 */ /* 0x000fe20000400000 */
[----:B------:R-:W-:Y:S01]  /*57f0*/  SGXT R12, R12, 0x1 ;  /* 0x000000010c0c781a */ /* 0x000fe20000000200 */
[----:B------:R-:W-:Y:S01]  /*5800*/  VIADD R2, R22, 0xc0cafb0d ;  /* 0xc0cafb0d16027836 */ /* 0x000fe20000000000 */
[----:B------:R-:W-:Y:S01]  /*5810*/  LOP3.LUT R18, R3, 0x1f, R0, 0xf8, !PT ;  /* 0x0000001f03127812 */ /* 0x000fe200078ef800 */
[----:B------:R-:W1:Y:S01]  /*5820*/  MUFU.RCP R13, R125 ;  /* 0x0000007d000d7308 */ /* 0x000e620000001000 */
[----:B------:R-:W-:Y:S01]  /*5830*/  LOP3.LUT R15, R12, 0x440, RZ, 0xc0, !PT ;  /* 0x000004400c0f7812 */ /* 0x000fe200078ec0ff */
[----:B------:R-:W3:Y:S01]  /*5840*/  LDC R28, c[0x0][0x3e8] ;  /* 0x0000fa00ff1c7b82 */ /* 0x000ee20000000800 */
[----:B------:R-:W-:Y:S01]  /*5850*/  LOP3.LUT R3, R2, 0xff800000, RZ, 0xc0, !PT ;  /* 0xff80000002037812 */ /* 0x000fe200078ec0ff */
[----:B------:R-:W4:Y:S01]  /*5860*/  LDCU.64 UR4, c[0x0][0x3e0] ;  /* 0x00007c00ff0477ac */ /* 0x000f220008000a00 */
[----:B------:R-:W-:-:S02]  /*5870*/  LOP3.LUT R16, R15, 0x27c, R14, 0x78, !PT ;  /* 0x0000027c0f107812 */ /* 0x000fc400078e780e */
[----:B------:R-:W-:Y:S01]  /*5880*/  FSEL R2, RZ, -23, P3 ;  /* 0xc1b80000ff027808 */ /* 0x000fe20001800000 */
[----:B------:R-:W-:Y:S01]  /*5890*/  IMAD.IADD R12, R22, 0x1, -R3 ;  /* 0x00000001160c7824 */ /* 0x000fe200078e0a03 */
[----:B------:R-:W-:Y:S01]  /*58a0*/  I2FP.F32.S32 R3, R3 ;  /* 0x0000000300037245 */ /* 0x000fe20000201400 */
[----:B------:R-:W5:Y:S02]  /*58b0*/  @!P0 SYNCS.CCTL.IV [UR12+0x5800] ;  /* 0x00580000ff0089b1 */ /* 0x000f64000800000c */
[----:B-----5:R-:W-:Y:S01]  /*58c0*/  BAR.SYNC.DEFER_BLOCKING 0x0 ;  /* 0x0000000000007b1d */ /* 0x020fe20000010000 */
[----:B------:R-:W-:Y:S01]  /*58d0*/  FADD R12, R12, -1 ;  /* 0xbf8000000c0c7421 */ /* 0x000fe20000000000 */
[----:B------:R-:W-:Y:S02]  /*58e0*/  IMAD.IADD R16, R16, 0x1, R17 ;  /* 0x0000000110107824 */ /* 0x000fe400078e0211 */
[----:B------:R-:W-:Y:S01]  /*58f0*/  FFMA.FTZ R2, R3, 1.1920928955078125e-07, R2 ;  /* 0x3400000003027823 */ /* 0x000fe20000010002 */
[----:B------:R-:W-:-:S02]  /*5900*/  LOP3.LUT R14, R14, 0xbc, RZ, 0xc0, !PT ;  /* 0x000000bc0e0e7812 */ /* 0x000fc400078ec0ff */
[----:B------:R-:W-:Y:S01]  /*5910*/  LOP3.LUT R113, R113, 0x30, RZ, 0xc0, !PT ;  /* 0x0000003071717812 */ /* 0x000fe200078ec0ff */
[----:B0-2---:R-:W-:Y:S01]  /*5920*/  LDTM.16dp32bit_t0_t15.x8 R4, tmem[UR13] ;  /* 0x0000000d000479ee */ /* 0x005fe20008980000 */
[----:B------:R-:W0:Y:S01]  /*5930*/  LDTM.16dp32bit_t16_t31.x8 R4, tmem[UR13+0x8] ;  /* 0x0000080d000479ee */ /* 0x000e2200089a0000 */
[----:B------:R-:W-:Y:S01]  /*5940*/  IMAD.IADD R14, R14, 0x1, R19 ;  /* 0x000000010e0e7824 */ /* 0x000fe200078e0213 */
[----:B------:R-:W-:Y:S01]  /*5950*/  ISETP.GE.U32.AND P4, PT, R0, 0x20, PT ;  /* 0x000000200000780c */ /* 0x000fe20003f86070 */
[----:B----4-:R-:W-:Y:S01]  /*5960*/  UIMAD UR4, UR11, UR4, URZ ;  /* 0x000000040b0472a4 */ /* 0x010fe2000f8e02ff */
[-C--:B---3--:R-:W-:Y:S02]  /*5970*/  IMAD R99, R99, R28.reuse, RZ ;  /* 0x0000001c63637224 */ /* 0x088fe400078e02ff */
[-C--:B------:R-:W-:Y:S02]  /*5980*/  IMAD R100, R100, R28.reuse, RZ ;  /* 0x0000001c64647224 */ /* 0x080fe400078e02ff */
[----:B------:R-:W-:Y:S01]  /*5990*/  IMAD R101, R101, R28, RZ ;  /* 0x0000001c65657224 */ /* 0x000fe200078e02ff */
[----:B------:R-:W2:Y:S01]  /*59a0*/  @!P0 SYNCS.CCTL.IV [UR12+0x5808] ;  /* 0x00580800ff0089b1 */ /* 0x000ea2000800000c */
[----:B------:R-:W-:Y:S01]  /*59b0*/  NOP ;  /* 0x0000000000007918 */ /* 0x000fe20000000000 */
[----:B------:R-:W-:Y:S01]  /*59c0*/  FSETP.NEU.AND P0, PT, R22, RZ, PT ;  /* 0x000000ff1600720b */ /* 0x000fe20003f0d000 */
[----:B0-----:R-:W-:Y:S01]  /*59d0*/  @P1 FMUL R4, R4, 0.25 ;  /* 0x3e80000004041820 */ /* 0x001fe20000400000 */
[----:B------:R-:W-:Y:S01]  /*59e0*/  @P1 FMUL R5, R5, 0.25 ;  /* 0x3e80000005051820 */ /* 0x000fe20000400000 */
[----:B------:R-:W-:Y:S01]  /*59f0*/  @P1 FMUL R8, R8, 0.25 ;  /* 0x3e80000008081820 */ /* 0x000fe20000400000 */
[----:B------:R-:W-:Y:S01]  /*5a00*/  @P1 FMUL R9, R9, 0.25 ;  /* 0x3e80000009091820 */ /* 0x000fe20000400000 */
[----:B------:R-:W-:Y:S01]  /*5a10*/  @!P2 FMUL R4, R4, 16777216 ;  /* 0x4b8000000404a820 */ /* 0x000fe20000400000 */
[----:B------:R-:W-:Y:S01]  /*5a20*/  @!P2 FMUL R5, R5, 16777216 ;  /* 0x4b8000000505a820 */ /* 0x000fe20000400000 */
[----:B------:R-:W-:Y:S01]  /*5a30*/  @!P2 FMUL R8, R8, 16777216 ;  /* 0x4b8000000808a820 */ /* 0x000fe20000400000 */
[----:B------:R-:W-:Y:S01]  /*5a40*/  @!P2 FMUL R9, R9, 16777216 ;  /* 0x4b8000000909a820 */ /* 0x000fe20000400000 */
[C---:B-1----:R-:W-:Y:S01]  /*5a50*/  FMUL R4, R13.reuse, R4 ;  /* 0x000000040d047220 */ /* 0x042fe20000400000 */
[C---:B------:R-:W-:Y:S01]  /*5a60*/  FMUL R15, R13.reuse, R5 ;  /* 0x000000050d0f7220 */ /* 0x040fe20000400000 */
[C---:B------:R-:W-:Y:S01]  /*5a70*/  FMUL R8, R13.reuse, R8 ;  /* 0x000000080d087220 */ /* 0x040fe20000400000 */
[----:B------:R-:W-:Y:S01]  /*5a80*/  FMUL R9, R13, R9 ;  /* 0x000000090d097220 */ /* 0x000fe20000400000 */
[----:B------:R-:W-:Y:S01]  /*5a90*/  @P1 FMUL R6, R6, 0.25 ;  /* 0x3e80000006061820 */ /* 0x000fe20000400000 */
[----:B------:R-:W-:Y:S01]  /*5aa0*/  @P1 FMUL R7, R7, 0.25 ;  /* 0x3e80000007071820 */ /* 0x000fe20000400000 */
[----:B------:R-:W-:Y:S01]  /*5ab0*/  @P1 FMUL R10, R10, 0.25 ;  /* 0x3e8000000a0a1820 */ /* 0x000fe20000400000 */
[----:B------:R-:W-:Y:S01]  /*5ac0*/  @P1 FMUL R11, R11, 0.25 ;  /* 0x3e8000000b0b1820 */ /* 0x000fe20000400000 */
[----:B------:R-:W-:Y:S01]  /*5ad0*/  F2FP.SATFINITE.E4M3.F32.PACK_AB_MERGE_C R4, R15, R4, RZ ;  /* 0x000000040f04723e */ /* 0x000fe200048070ff */
[----:B------:R-:W-:Y:S01]  /*5ae0*/  @!P2 FMUL R6, R6, 16777216 ;  /* 0x4b8000000606a820 */ /* 0x000fe20000400000 */
[----:B------:R-:W-:Y:S01]  /*5af0*/  F2FP.SATFINITE.E4M3.F32.PACK_AB_MERGE_C R8, R9, R8, RZ ;  /* 0x000000080908723e */ /* 0x000fe200048070ff */
[----:B------:R-:W-:Y:S01]  /*5b00*/  @!P2 FMUL R7, R7, 16777216 ;  /* 0x4b8000000707a820 */ /* 0x000fe20000400000 */
[----:B------:R-:W-:Y:S01]  /*5b10*/  @!P2 FMUL R10, R10, 16777216 ;  /* 0x4b8000000a0aa820 */ /* 0x000fe20000400000 */
[----:B------:R-:W-:Y:S01]  /*5b20*/  @!P2 FMUL R11, R11, 16777216 ;  /* 0x4b8000000b0ba820 */ /* 0x000fe20000400000 */
[C---:B------:R-:W-:Y:S01]  /*5b30*/  FMUL R6, R13.reuse, R6 ;  /* 0x000000060d067220 */ /* 0x040fe20000400000 */
[C---:B------:R-:W-:Y:S01]  /*5b40*/  FMUL R7, R13.reuse, R7 ;  /* 0x000000070d077220 */ /* 0x040fe20000400000 */
[C---:B------:R-:W-:Y:S01]  /*5b50*/  FMUL R10, R13.reuse, R10 ;  /* 0x0000000a0d0a7220 */ /* 0x040fe20000400000 */
[----:B------:R-:W-:Y:S01]  /*5b60*/  LOP3.LUT R9, R4, 0xffff, RZ, 0xc0, !PT ;  /* 0x0000ffff04097812 */ /* 0x000fe200078ec0ff */
[----:B------:R-:W-:Y:S01]  /*5b70*/  FMUL R11, R13, R11 ;  /* 0x0000000b0d0b7220 */ /* 0x000fe20000400000 */
[----:B------:R-:W-:Y:S01]  /*5b80*/  LOP3.LUT R8, R8, 0xffff, RZ, 0xc0, !PT ;  /* 0x0000ffff08087812 */ /* 0x000fe200078ec0ff */
[----:B------:R-:W-:Y:S01]  /*5b90*/  FFMA.FTZ R5, R12, R21, -0.16845393180847167969 ;  /* 0xbe2c7f300c057423 */ /* 0x000fe20000010015 */
[----:B------:R-:W-:-:S02]  /*5ba0*/  SHF.R.U32.HI R3, RZ, 0x8, R9 ;  /* 0x00000008ff037819 */ /* 0x000fc40000011609 */
[--C-:B------:R-:W-:Y:S01]  /*5bb0*/  SHF.R.U32.HI R4, RZ, 0x8, R8.reuse ;  /* 0x00000008ff047819 */ /* 0x100fe20000011608 */
[C---:B------:R-:W-:Y:S01]  /*5bc0*/  FFMA.FTZ R5, R12.reuse, R5, 0.1716887056827545166 ;  /* 0x3e2fcf2a0c057423 */ /* 0x040fe20000010005 */
[----:B------:R-:W-:Y:S02]  /*5bd0*/  F2FP.SATFINITE.E4M3.F32.PACK_AB_MERGE_C R6, R7, R6, RZ ;  /* 0x000000060706723e */ /* 0x000fe400048070ff */
[----:B------:R-:W-:Y:S01]  /*5be0*/  F2FP.SATFINITE.E4M3.F32.PACK_AB_MERGE_C R10, R11, R10, RZ ;  /* 0x0000000a0b0a723e */ /* 0x000fe200048070ff */
[----:B------:R-:W-:Y:S01]  /*5bf0*/  FFMA.FTZ R5, R12, R5, -0.17900948226451873779 ;  /* 0xbe374e430c057423 */ /* 0x000fe20000010005 */
[----:B------:R-:W-:Y:S02]  /*5c00*/  LOP3.LUT R3, R3, 0xffff, RZ, 0xc0, !PT ;  /* 0x0000ffff03037812 */ /* 0x000fe400078ec0ff */
[----:B------:R-:W-:Y:S01]  /*5c10*/  LOP3.LUT R4, R4, 0xffff, RZ, 0xc0, !PT ;  /* 0x0000ffff04047812 */ /* 0x000fe200078ec0ff */
[----:B------:R-:W-:Y:S01]  /*5c20*/  FFMA.FTZ R5, R12, R5, 0.20512372255325317383 ;  /* 0x3e520bf40c057423 */ /* 0x000fe20000010005 */
[----:B------:R-:W-:-:S02]  /*5c30*/  PRMT R7, R9, 0x3340, R8 ;  /* 0x0000334009077816 */ /* 0x000fc40000000008 */
[----:B------:R-:W-:Y:S01]  /*5c40*/  LOP3.LUT R6, R6, 0xffff, RZ, 0xc0, !PT ;  /* 0x0000ffff06067812 */ /* 0x000fe200078ec0ff */
[----:B------:R-:W-:Y:S01]  /*5c50*/  FFMA.FTZ R5, R12, R5, -0.24046532809734344482 ;  /* 0xbe763c8b0c057423 */ /* 0x000fe20000010005 */
[----:B------:R-:W-:Y:S02]  /*5c60*/  LOP3.LUT R9, R10, 0xffff, RZ, 0xc0, !PT ;  /* 0x0000ffff0a097812 */ /* 0x000fe400078ec0ff */
[----:B------:R-:W-:Y:S01]  /*5c70*/  PRMT R8, R3, 0x3340, R4 ;  /* 0x0000334003087816 */ /* 0x000fe20000000004 */
[C---:B------:R-:W-:Y:S01]  /*5c80*/  FFMA.FTZ R5, R12.reuse, R5, 0.28857114911079406738 ;  /* 0x3e93bf990c057423 */ /* 0x040fe20000010005 */
[----:B------:R-:W-:Y:S01]  /*5c90*/  SHF.R.U32.HI R3, RZ, 0x8, R6 ;  /* 0x00000008ff037819 */ /* 0x000fe20000011606 */
[----:B------:R-:W0:Y:S01]  /*5ca0*/  LDC.64 R10, c[0x0][0x398] ;  /* 0x0000e600ff0a7b82 */ /* 0x000e220000000a00 */
[----:B------:R-:W-:Y:S01]  /*5cb0*/  SHF.R.U32.HI R4, RZ, 0x8, R9 ;  /* 0x00000008ff047819 */ /* 0x000fe20000011609 */
[----:B------:R-:W-:Y:S01]  /*5cc0*/  FFMA.FTZ R5, R12, R5, -0.36067417263984680176 ;  /* 0xbeb8aa490c057423 */ /* 0x000fe20000010005 */
[----:B------:R-:W-:-:S02]  /*5cd0*/  LOP3.LUT R3, R3, 0xffff, RZ, 0xc0, !PT ;  /* 0x0000ffff03037812 */ /* 0x000fc400078ec0ff */
[----:B------:R-:W-:Y:S01]  /*5ce0*/  LOP3.LUT R4, R4, 0xffff, RZ, 0xc0, !PT ;  /* 0x0000ffff04047812 */ /* 0x000fe200078ec0ff */
[----:B------:R-:W-:Y:S01]  /*5cf0*/  FFMA.FTZ R5, R12, R5, 0.48089820146560668945 ;  /* 0x3ef6384a0c057423 */ /* 0x000fe20000010005 */
[----:B------:R-:W-:Y:S02]  /*5d00*/  PRMT R6, R6, 0x3340, R9 ;  /* 0x0000334006067816 */ /* 0x000fe40000000009 */
[----:B------:R-:W-:Y:S01]  /*5d10*/  PRMT R3, R3, 0x3340, R4 ;  /* 0x0000334003037816 */ /* 0x000fe20000000004 */
[----:B------:R-:W-:Y:S01]  /*5d20*/  FFMA.FTZ R5, R12, R5, -0.72134751081466674805 ;  /* 0xbf38aa3b0c057423 */ /* 0x000fe20000010005 */
[----:B------:R-:W-:Y:S02]  /*5d30*/  PRMT R7, R7, 0x5410, R8 ;  /* 0x0000541007077816 */ /* 0x000fe40000000008 */
[----:B------:R-:W-:Y:S01]  /*5d40*/  PRMT R3, R6, 0x5410, R3 ;  /* 0x0000541006037816 */ /* 0x000fe20000000003 */
[----:B------:R-:W-:Y:S01]  /*5d50*/  FMUL R5, R12, R5 ;  /* 0x000000050c057220 */ /* 0x000fe20000400000 */
[----:B------:R-:W-:Y:S01]  /*5d60*/  ISETP.GE.U32.AND P1, PT, R22, 0x7f800000, PT ;  /* 0x7f8000001600780c */ /* 0x000fe20003f26070 */
[----:B--2---:R-:W-:Y:S01]  /*5d70*/  STS [R16], R7 ;  /* 0x0000000710007388 */ /* 0x004fe20000000800 */
[----:B------:R-:W-:Y:S01]  /*5d80*/  LOP3.LUT R6, R14, 0x40, RZ, 0x3c, !PT ;  /* 0x000000400e067812 */ /* 0x000fe200078e3cff */
[----:B------:R-:W-:-:S02]  /*5d90*/  FMUL R5, R12, R5 ;  /* 0x000000050c057220 */ /* 0x000fc40000400000 */
[----:B------:R1:W-:Y:S02]  /*5da0*/  STS [R16+0x100], R3 ;  /* 0x0001000310007388 */ /* 0x0003e40000000800 */
[----:B------:R-:W-:Y:S01]  /*5db0*/  FFMA.FTZ R5, R12, 1.4426950216293334961, R5 ;  /* 0x3fb8aa3b0c057823 */ /* 0x000fe20000010005 */
[----:B------:R-:W-:Y:S03]  /*5dc0*/  BAR.SYNC.DEFER_BLOCKING 0x0 ;  /* 0x0000000000007b1d */ /* 0x000fe60000010000 */
[----:B------:R-:W-:Y:S01]  /*5dd0*/  FADD R2, R2, R5 ;  /* 0x0000000502027221 */ /* 0x000fe20000000000 */
[----:B------:R-:W-:Y:S01]  /*5de0*/  IMAD R5, R98, UR5, RZ ;  /* 0x0000000562057c24 */ /* 0x000fe2000f8e02ff */
[----:B------:R-:W-:Y:S01]  /*5df0*/  USHF.R.S32.HI UR5, URZ, 0x1f, UR4 ;  /* 0x0000001fff057899 */ /* 0x000fe20008011404 */
[----:B------:R-:W-:-:S04]  /*5e00*/  @P1 IMAD.MOV.U32 R4, RZ, RZ, 0x7f800000 ;  /* 0x7f800000ff041424 */ /* 0x000fc800078e00ff */
[----:B------:R-:W-:Y:S01]  /*5e10*/  @P1 FFMA.FTZ R2, R22, R4, +INF ;  /* 0x7f80000016021423 */ /* 0x000fe20000010004 */
[----:B0-----:R-:W-:Y:S01]  /*5e20*/  IADD3 R24, P1, P2, R5, UR4, R10 ;  /* 0x0000000405187c10 */ /* 0x001fe2000fa3e00a */
[C---:B------:R-:W-:Y:S01]  /*5e30*/  IMAD.SHL.U32 R4, R18.reuse, 0x8, RZ ;  /* 0x0000000812047824 */ /* 0x040fe200078e00ff */
[----:B------:R-:W0:Y:S01]  /*5e40*/  LDCU UR4, c[0x0][0x3ec] ;  /* 0x00007d80ff0477ac */ /* 0x000e220008000800 */
[----:B------:R-:W-:Y:S01]  /*5e50*/  IMAD.SHL.U32 R18, R18, 0x10, RZ ;  /* 0x0000001012127824 */ /* 0x000fe200078e00ff */
[----:B-1----:R-:W-:Y:S02]  /*5e60*/  FSEL R3, R2, -INF , P0 ;  /* 0xff80000002037808 */ /* 0x002fe40000000000 */
[----:B------:R-:W-:Y:S01]  /*5e70*/  SHF.R.S32.HI R2, RZ, 0x1f, R5 ;  /* 0x0000001fff027819 */ /* 0x000fe20000011405 */
[----:B------:R-:W-:Y:S01]  /*5e80*/  IMAD R5, R28, 0x4, R99 ;  /* 0x000000041c057824 */ /* 0x000fe200078e0263 */
[----:B------:R-:W-:Y:S01]  /*5e90*/  LOP3.LUT R4, R4, 0xc0, RZ, 0xc0, !PT ;  /* 0x000000c004047812 */ /* 0x000fe200078ec0ff */
[----:B------:R-:W-:Y:S01]  /*5ea0*/  FFMA R20, R3, 0.69314718246459960938, R20 ;  /* 0x3f31721803147823 */ /* 0x000fe20000000014 */
[----:B------:R-:W-:Y:S01]  /*5eb0*/  IADD3.X R26, PT, PT, R2, UR5, R11, P1, P2 ;  /* 0x00000005021a7c10 */ /* 0x000fe20008fe440b */
[C---:B------:R-:W-:Y:S01]  /*5ec0*/  IMAD R7, R28.reuse, 0x4, R5 ;  /* 0x000000041c077824 */ /* 0x040fe200078e0205 */
[-C--:B------:R-:W-:Y:S01]  /*5ed0*/  IADD3 R2, P0, PT, R99, R24.reuse, RZ ;  /* 0x0000001863027210 */ /* 0x080fe20007f1e0ff */
[----:B------:R-:W1:Y:S02]  /*5ee0*/  LDS.U16 R21, [R14+UR12] ;  /* 0x0000000c0e157984 */ /* 0x000e640008000400 */
[----:B------:R-:W-:Y:S01]  /*5ef0*/  IMAD R11, R28, 0x8, R7 ;  /* 0x000000081c0b7824 */ /* 0x000fe200078e0207 */
[----:B------:R-:W-:Y:S01]  /*5f00*/  IADD3 R113, PT, PT, R4, UR12, R113 ;  /* 0x0000000c04717c10 */ /* 0x000fe2000fffe071 */
[----:B------:R-:W2:Y:S02]  /*5f10*/  LDS.U16 R29, [R6+UR12] ;  /* 0x0000000c061d7984 */ /* 0x000ea40008000400 */
[C---:B------:R-:W-:Y:S01]  /*5f20*/  IMAD R13, R28.reuse, 0x4, R11 ;  /* 0x000000041c0d7824 */ /* 0x040fe200078e020b */
[----:B------:R-:W-:Y:S01]  /*5f30*/  IADD3 R4, P1, PT, R5, R24, RZ ;  /* 0x0000001805047210 */ /* 0x000fe20007f3e0ff */
[----:B0-----:R-:W-:Y:S01]  /*5f40*/  UIMAD UR4, UR11, UR4, URZ ;  /* 0x000000040b0472a4 */ /* 0x001fe2000f8e02ff */
[----:B------:R0:W3:Y:S01]  /*5f50*/  LDS.U16 R25, [R14+UR12+0x200] ;  /* 0x0002000c0e197984 */ /* 0x0000e20008000400 */
[----:B------:R-:W-:Y:S01]  /*5f60*/  LEA.HI.X.SX32 R3, R99, R26, 0x1, P0 ;  /* 0x0000001a63037211 */ /* 0x000fe200000f0eff */
[----:B------:R-:W-:Y:S01]  /*5f70*/  IMAD R15, R28, 0x4, R13 ;  /* 0x000000041c0f7824 */ /* 0x000fe200078e020d */
[C---:B------:R-:W-:Y:S01]  /*5f80*/  IADD3 R8, P2, PT, R100.reuse, R24, RZ ;  /* 0x0000001864087210 */ /* 0x040fe20007f5e0ff */
[----:B------:R4:W5:Y:S01]  /*5f90*/  LDS.U16 R22, [R6+UR12+0x200] ;  /* 0x0002000c06167984 */ /* 0x0009620008000400 */
[----:B------:R-:W-:Y:S01]  /*5fa0*/  LEA.HI.X.SX32 R5, R5, R26, 0x1, P1 ;  /* 0x0000001a05057211 */ /* 0x000fe200008f0eff */
[----:B------:R-:W-:Y:S01]  /*5fb0*/  USHF.L.U32 UR6, UR4, 0x2, URZ ;  /* 0x0000000204067899 */ /* 0x000fe200080006ff */
[----:B------:R-:W-:Y:S01]  /*5fc0*/  IADD3 R10, P1, PT, R11, R24, RZ ;  /* 0x000000180b0a7210 */ /* 0x000fe20007f3e0ff */
[----:B------:R-:W-:Y:S01]  /*5fd0*/  UIMAD.WIDE UR4, UR4, 0x4, URZ ;  /* 0x00000004040478a5 */ /* 0x000fe2000f8e02ff */
[----:B------:R-:W-:-:S02]  /*5fe0*/  LEA.HI.X.SX32 R9, R100, R26, 0x1, P2 ;  /* 0x0000001a64097211 */ /* 0x000fc400010f0eff */
[-C--:B0-----:R-:W-:Y:S02]  /*5ff0*/  IADD3 R14, P2, PT, R15, R24.reuse, RZ ;  /* 0x000000180f0e7210 */ /* 0x081fe40007f5e0ff */
[-C--:B----4-:R-:W-:Y:S02]  /*6000*/  IADD3 R6, P0, PT, R7, R24.reuse, RZ ;  /* 0x0000001807067210 */ /* 0x090fe40007f1e0ff */
[----:B------:R-:W-:Y:S02]  /*6010*/  IADD3 R16, P3, PT, R101, R24, RZ ;  /* 0x0000001865107210 */ /* 0x000fe40007f7e0ff */
[----:B------:R-:W-:Y:S02]  /*6020*/  LEA.HI.X.SX32 R7, R7, R26, 0x1, P0 ;  /* 0x0000001a07077211 */ /* 0x000fe400000f0eff */
[----:B------:R-:W-:Y:S02]  /*6030*/  IADD3 R12, P0, PT, R13, R24, RZ ;  /* 0x000000180d0c7210 */ /* 0x000fe40007f1e0ff */
[----:B------:R-:W-:-:S02]  /*6040*/  LEA.HI.X.SX32 R11, R11, R26, 0x1, P1 ;  /* 0x0000001a0b0b7211 */ /* 0x000fc400008f0eff */
[-C--:B------:R-:W-:Y:S02]  /*6050*/  LEA.HI.X.SX32 R13, R13, R26.reuse, 0x1, P0 ;  /* 0x0000001a0d0d7211 */ /* 0x080fe400000f0eff */
[-C--:B------:R-:W-:Y:S02]  /*6060*/  LEA.HI.X.SX32 R15, R15, R26.reuse, 0x1, P2 ;  /* 0x0000001a0f0f7211 */ /* 0x080fe400010f0eff */
[----:B------:R-:W-:Y:S02]  /*6070*/  LEA.HI.X.SX32 R17, R101, R26, 0x1, P3 ;  /* 0x0000001a65117211 */ /* 0x000fe400018f0eff */
[----:B------:R-:W-:Y:S02]  /*6080*/  LOP3.LUT R18, R18, 0xf0, RZ, 0xc0, !PT ;  /* 0x000000f012127812 */ /* 0x000fe400078ec0ff */
[----:B------:R-:W-:Y:S02]  /*6090*/  ISETP.GE.U32.AND P0, PT, R137, 0x40, PT ;  /* 0x000000408900780c */ /* 0x000fe40003f06070 */
[----:B-1----:R-:W-:-:S02]  /*60a0*/  PRMT R19, R21, 0x7770, RZ ;  /* 0x0000777015137816 */ /* 0x002fc400000000ff */
[----:B------:R-:W-:Y:S02]  /*60b0*/  PRMT R21, R21, 0x7771, RZ ;  /* 0x0000777115157816 */ /* 0x000fe400000000ff */
[C---:B--2---:R-:W-:Y:S01]  /*60c0*/  PRMT R27, R29.reuse, 0x7770, RZ ;  /* 0x000077701d1b7816 */ /* 0x044fe200000000ff */
[----:B------:R0:W-:Y:S01]  /*60d0*/  STG.E.U8 desc[UR22][R2.64], R19 ;  /* 0x0000001302007986 */ /* 0x0001e2000c101116 */
[----:B------:R-:W-:Y:S02]  /*60e0*/  PRMT R29, R29, 0x7771, RZ ;  /* 0x000077711d1d7816 */ /* 0x000fe400000000ff */
[C---:B---3--:R-:W-:Y:S01]  /*60f0*/  PRMT R23, R25.reuse, 0x7770, RZ ;  /* 0x0000777019177816 */ /* 0x048fe200000000ff */
[----:B------:R1:W-:Y:S01]  /*6100*/  STG.E.U8 desc[UR22][R4.64], R21 ;  /* 0x0000001504007986 */ /* 0x0003e2000c101116 */
[----:B------:R-:W-:Y:S02]  /*6110*/  PRMT R25, R25, 0x7771, RZ ;  /* 0x0000777119197816 */ /* 0x000fe400000000ff */
[C---:B-----5:R-:W-:Y:S01]  /*6120*/  PRMT R31, R22.reuse, 0x7770, RZ ;  /* 0x00007770161f7816 */ /* 0x060fe200000000ff */
[----:B------:R-:W-:Y:S01]  /*6130*/  STG.E.U8 desc[UR22][R6.64], R27 ;  /* 0x0000001b06007986 */ /* 0x000fe2000c101116 */
[----:B0-----:R-:W-:-:S03]  /*6140*/  PRMT R3, R22, 0x7771, RZ ;  /* 0x0000777116037816 */ /* 0x001fc600000000ff */
[----:B------:R0:W-:Y:S01]  /*6150*/  STG.E.U8 desc[UR22][R8.64], R29 ;  /* 0x0000001d08007986 */ /* 0x0001e2000c101116 */
[----:B-1----:R-:W-:-:S03]  /*6160*/  IMAD.SHL.U32 R5, R98, 0x4, RZ ;  /* 0x0000000462057824 */ /* 0x002fc600078e00ff */
[----:B------:R-:W-:Y:S01]  /*6170*/  STG.E.U8 desc[UR22][R10.64], R23 ;  /* 0x000000170a007986 */ /* 0x000fe2000c101116 */
[----:B------:R-:W-:-:S03]  /*6180*/  IMAD.HI R98, R98, 0x4, RZ ;  /* 0x0000000462627827 */ /* 0x000fc600078e02ff */
[----:B------:R-:W-:Y:S04]  /*6190*/  STG.E.U8 desc[UR22][R12.64], R25 ;  /* 0x000000190c007986 */ /* 0x000fe8000c101116 */
[----:B------:R-:W-:Y:S01]  /*61a0*/  STG.E.U8 desc[UR22][R14.64], R31 ;  /* 0x0000001f0e007986 */ /* 0x000fe2000c101116 */
[----:B0-----:R-:W0:Y:S03]  /*61b0*/  LDC.64 R8, c[0x0][0x3a0] ;  /* 0x0000e800ff087b82 */ /* 0x001e260000000a00 */
[----:B------:R1:W-:Y:S05]  /*61c0*/  STG.E.U8 desc[UR22][R16.64], R3 ;  /* 0x0000000310007986 */ /* 0x0003ea000c101116 */
[----:B------:R-:W-:Y:S01]  /*61d0*/  BAR.SYNC.DEFER_BLOCKING 0x0 ;  /* 0x0000000000007b1d */ /* 0x000fe20000010000 */
[----:B0-----:R-:W-:-:S04]  /*61e0*/  IADD3 R2, P1, P2, R5, UR6, R8 ;  /* 0x0000000605027c10 */ /* 0x001fc8000fa3e008 */
[----:B-1----:R-:W-:Y:S01]  /*61f0*/  IADD3.X R3, PT, PT, R98, UR5, R9, P1, P2 ;  /* 0x0000000562037c10 */ /* 0x002fe20008fe4409 */
[----:B------:R-:W-:Y:S02]  /*6200*/  STSM.16.M88 [R113], R20 ;  /* 0x0000001471007844 */ /* 0x000fe40000000000 */
[----:B------:R-:W-:Y:S06]  /*6210*/  BAR.SYNC.DEFER_BLOCKING 0x0 ;  /* 0x0000000000007b1d */ /* 0x000fec0000010000 */
[----:B------:R-:W0:Y:S04]  /*6220*/  LDSM.16.M88 R7, [R18+UR12] ;  /* 0x0000000c1207783b */ /* 0x000e280008000000 */
[----:B0-----:R0:W-:Y:S01]  /*6230*/  @!P0 STG.E desc[UR22][R2.64], R7 ;  /* 0x0000000702008986 */ /* 0x0011e2000c101916 */
[----:B------:R-:W-:Y:S06]  /*6240*/  BAR.SYNC.DEFER_BLOCKING 0x0 ;  /* 0x0000000000007b1d */ /* 0x000fec0000010000 */
[----:B------:R-:W-:Y:S05]  /*6250*/  @P4 BRA `(.L_x_19) ;  /* 0x0000000000a04947 */ /* 0x000fea0003800000 */
[----:B------:R-:W1:Y:S01]  /*6260*/  S2UR UR5, SR_CgaCtaId ;  /* 0x00000000000579c3 */ /* 0x000e620000008800 */
[----:B------:R-:W-:Y:S01]  /*6270*/  NOP ;  /* 0x0000000000007918 */ /* 0x000fe20000000000 */
[----:B------:R-:W-:Y:S01]  /*6280*/  UMOV UR4, 0x50 ;  /* 0x0000005000047882 */ /* 0x000fe20000000000 */
[----:B------:R-:W-:Y:S02]  /*6290*/  IMAD.U32 R0, RZ, RZ, UR10 ;  /* 0x0000000aff007e24 */ /* 0x000fe4000f8e00ff */
[----:B0-----:R-:W-:Y:S02]  /*62a0*/  IMAD.MOV.U32 R3, RZ, RZ, 0xf ;  /* 0x0000000fff037424 */ /* 0x001fe400078e00ff */
[----:B------:R-:W-:Y:S01]  /*62b0*/  IMAD.MOV.U32 R7, RZ, RZ, 0x1 ;  /* 0x00000001ff077424 */ /* 0x000fe200078e00ff */
[----:B------:R-:W-:-:S04]  /*62c0*/  LOP3.LUT R0, R0, 0xffff, RZ, 0xc0, !PT ;  /* 0x0000ffff00007812 */ /* 0x000fc800078ec0ff */
[----:B------:R-:W-:-:S05]  /*62d0*/  SHF.R.U32.HI R0, RZ, 0x5, R0 ;  /* 0x00000005ff007819 */ /* 0x000fca0000011600 */
[----:B------:R-:W-:Y:S01]  /*62e0*/  VIADD R2, R0, 0x10 ;  /* 0x0000001000027836 */ /* 0x000fe20000000000 */
[----:B------:R-:W-:Y:S01]  /*62f0*/  SHF.L.U32 R0, R3, R0, RZ ;  /* 0x0000000003007219 */ /* 0x000fe200000006ff */
[----:B-1----:R-:W-:-:S03]  /*6300*/  ULEA UR6, UR5, UR4, 0x18 ;  /* 0x0000000405067291 */ /* 0x002fc6000f8ec0ff */
[----:B------:R-:W-:-:S04]  /*6310*/  SHF.L.U32 R3, R7, R2, RZ ;  /* 0x0000000207037219 */ /* 0x000fc800000006ff */
[----:B------:R-:W-:Y:S02]  /*6320*/  LOP3.LUT R0, R3, R0, RZ, 0xfc, !PT ;  /* 0x0000000003007212 */ /* 0x000fe400078efcff */
[----:B------:R-:W0:Y:S02]  /*6330*/  LDS R5, [UR6] ;  /* 0x00000006ff057984 */ /* 0x000e240008000800 */
[C---:B------:R-:W-:Y:S02]  /*6340*/  LOP3.LUT R2, R0.reuse, 0xffff, RZ, 0xc0, !PT ;  /* 0x0000ffff00027812 */ /* 0x040fe400078ec0ff */
[----:B0-----:R-:W-:-:S04]  /*6350*/  LOP3.LUT R3, R0, 0xffff, R5, 0x80, !PT ;  /* 0x0000ffff00037812 */ /* 0x001fc800078e8005 */
[----:B------:R-:W-:-:S13]  /*6360*/  ISETP.NE.AND P0, PT, R3, R2, PT ;  /* 0x000000020300720c */ /* 0x000fda0003f05270 */
[----:B------:R-:W-:Y:S05]  /*6370*/  @P0 BRA `(.L_x_20) ;  /* 0x0000000000500947 */ /* 0x000fea0003800000 */
[----:B------:R-:W-:Y:S02]  /*6380*/  SHF.R.U32.HI R5, RZ, 0x10, R5 ;  /* 0x00000010ff057819 */ /* 0x000fe40000011605 */
[----:B------:R-:W-:-:S04]  /*6390*/  SHF.R.U32.HI R2, RZ, 0x10, R0 ;  /* 0x00000010ff027819 */ /* 0x000fc80000011600 */
[----:B------:R-:W-:-:S04]  /*63a0*/  LOP3.LUT R5, R5, R2, RZ, 0xc0, !PT ;  /* 0x0000000205057212 */ /* 0x000fc800078ec0ff */
[----:B------:R-:W-:-:S13]  /*63b0*/  ISETP.NE.AND P0, PT, R5, R2, PT ;  /* 0x000000020500720c */ /* 0x000fda0003f05270 */
[----:B------:R-:W-:Y:S05]  /*63c0*/  @P0 BRA `(.L_x_21) ;  /* 0x0000000000300947 */ /* 0x000fea0003800000 */
[----:B------:R-:W-:Y:S01]  /*63d0*/  R2UR UR4, R0 ;  /* 0x00000000000472ca */ /* 0x000fe200000e0000 */
[----:B------:R-:W-:Y:S01]  /*63e0*/  VOTEU.ANY UR5, UPT, PT ;  /* 0x0000000000057886 */ /* 0x000fe200038e0100 */
[----:B------:R-:W0:Y:S01]  /*63f0*/  S2R R0, SR_LANEID ;  /* 0x0000000000007919 */ /* 0x000e220000000000 */
[----:B------:R-:W-:-:S10]  /*6400*/  UFLO.U32 UR5, UR5 ;  /* 0x00000005000572bd */ /* 0x000fd400080e0000 */
[----:B------:R-:W-:-:S06]  /*6410*/  ULOP3.LUT UR4, URZ, UR4, URZ, 0x33, !UPT ;  /* 0x00000004ff047292 */ /* 0x000fcc000f8e33ff */
[----:B------:R-:W-:-:S04]  /*6420*/  IMAD.U32 R2, RZ, RZ, UR4 ;  /* 0x00000004ff027e24 */ /* 0x000fc8000f8e00ff */
[----:B------:R-:W1:Y:S02]  /*6430*/  REDUX UR7, R2 ;  /* 0x00000000020773c4 */ /* 0x000e640000000000 */
[----:B------:R2:W-:Y:S01]  /*6440*/  UTCATOMSWS.AND URZ, UR4 ;  /* 0x0000000400ff79e3 */ /* 0x0005e20008000000 */
[----:B0-----:R-:W-:Y:S01]  /*6450*/  ISETP.EQ.U32.AND P0, PT, R0, UR5, PT ;  /* 0x0000000500007c0c */ /* 0x001fe2000bf02070 */
[----:B-1----:R-:W-:-:S12]  /*6460*/  IMAD.U32 R0, RZ, RZ, UR7 ;  /* 0x00000007ff007e24 */ /* 0x002fd8000f8e00ff */
[----:B------:R2:W-:Y:S01]  /*6470*/  @P0 ATOMS.AND RZ, [UR6], R0 ;  /* 0x00000000ffff098c */ /* 0x0005e2000a800006 */
[----:B------:R-:W-:Y:S05]  /*6480*/  BRA `(.L_x_19) ;  /* 0x0000000000147947 */ /* 0x000fea0003800000 */
.L_x_21:
[----:B------:R-:W-:-:S07]  /*6490*/  MOV R2, 0x64b0 ;  /* 0x000064b000027802 */ /* 0x000fce0000000f00 */
[----:B------:R-:W-:Y:S05]  /*64a0*/  CALL.REL.NOINC `($__internal_0_$__cuda_sm10x_tcgen05_guardrail_trap_col_being_dealloced_not_returned_by_alloc) ;  /* 0x0000000000447944 */ /* 0x000fea0003c00000 */
[----:B------:R-:W-:Y:S05]  /*64b0*/  BRA `(.L_x_19) ;  /* 0x0000000000087947 */ /* 0x000fea0003800000 */
.L_x_20:
[----:B------:R-:W-:-:S07]  /*64c0*/  MOV R2, 0x64e0 ;  /* 0x000064e000027802 */ /* 0x000fce0000000f00 */
[----:B------:R-:W-:Y:S05]  /*64d0*/  CALL.REL.NOINC `($__internal_2_$__cuda_sm10x_tcgen05_guardrail_trap_unallocated_columns_being_dealloced) ;  /* 0x0000000000507944 */ /* 0x000fea0003c00000 */
.L_x_19:
[----:B------:R-:W-:Y:S01]  /*64e0*/  NOP ;  /* 0x0000000000007918 */ /* 0x000fe20000000000 */
[----:B--2---:R-:W-:Y:S05]  /*64f0*/  EXIT ;  /* 0x000000000000794d */ /* 0x004fea0003800000 */
.L_x_8:
[----:B------:R-:W1:Y:S02]  /*6500*/  SYNCS.PHASECHK.TRANS64.TRYWAIT P2, [UR12+0x3000], RZ ;  /* 0x003000ffff0075a7 */ /* 0x000e64000804110c */
[----:B-1----:R-:W-:Y:S05]  /*6510*/  @!P2 BRA `(.L_x_8) ;  /* 0xfffffffc00f8a947 */ /* 0x002fea000383ffff */
[----:B------:R-:W-:Y:S05]  /*6520*/  BRA `(.L_x_7) ;  /* 0xffffffac00747947 */ /* 0x000fea000383ffff */
.L_x_13:
[----:B------:R-:W2:Y:S02]  /*6530*/  SYNCS.PHASECHK.TRANS64.TRYWAIT P1, [UR12+0x5810], RZ ;  /* 0x005810ffff0075a7 */ /* 0x000ea4000802110c */
[----:B--2---:R-:W-:Y:S05]  /*6540*/  @!P1 BRA `(.L_x_13) ;  /* 0xfffffffc00f89947 */ /* 0x004fea000383ffff */
[----:B------:R-:W-:Y:S05]  /*6550*/  BRA `(.L_x_22) ;  /* 0xffffffd400507947 */ /* 0x000fea000383ffff */
.L_x_14:
[----:B------:R-:W1:Y:S02]  /*6560*/  SYNCS.PHASECHK.TRANS64.TRYWAIT P5, [UR14], R135 ;  /* 0x00000087ff0075a7 */ /* 0x000e6400080a110e */
[----:B-1----:R-:W-:Y:S05]  /*6570*/  @!P5 BRA `(.L_x_14) ;  /* 0xfffffffc00f8d947 */ /* 0x002fea000383ffff */
[----:B------:R-:W-:Y:S05]  /*6580*/  BRA `(.L_x_23) ;  /* 0xffffffe8000c7947 */ /* 0x000fea000383ffff */
.L_x_18:
[----:B------:R-:W1:Y:S02]  /*6590*/  SYNCS.PHASECHK.TRANS64.TRYWAIT P3, [UR14], R2 ;  /* 0x00000002ff0075a7 */ /* 0x000e64000806110e */
[----:B-1----:R-:W-:Y:S05]  /*65a0*/  @!P3 BRA `(.L_x_18) ;  /* 0xfffffffc00f8b947 */ /* 0x002fea000383ffff */
[----:B------:R-:W-:Y:S05]  /*65b0*/  BRA `(.L_x_17) ;  /* 0xfffffff0005c7947 */ /* 0x000fea000383ffff */
        .weak           $__internal_0_$__cuda_sm10x_tcgen05_guardrail_trap_col_being_dealloced_not_returned_by_alloc
        .type           $__internal_0_$__cuda_sm10x_tcgen05_guardrail_trap_col_being_dealloced_not_returned_by_alloc,@function
        .size           $__internal_0_$__cuda_sm10x_tcgen05_guardrail_trap_col_being_dealloced_not_returned_by_alloc,($__internal_1_$__cuda_sm10x_tcgen05_guardrail_trap_phase_invalid_during_alloc - $__internal_0_$__cuda_sm10x_tcgen05_guardrail_trap_col_being_dealloced_not_returned_by_alloc)
$__internal_0_$__cuda_sm10x_tcgen05_guardrail_trap_col_being_dealloced_not_returned_by_alloc:
[----:B------:R-:W-:Y:S05]  /*65c0*/  BPT.TRAP 0x1 ;  /* 0x000000040000795c */ /* 0x000fea0000300000 */
[----:B------:R-:W-:-:S04]  /*65d0*/  IMAD.MOV.U32 R3, RZ, RZ, 0x0 ;  /* 0x00000000ff037424 */ /* 0x000fc800078e00ff */
[----:B------:R-:W-:Y:S05]  /*65e0*/  RET.REL.NODEC R2 `(attn_fwd) ;  /* 0xffffff9802847950 */ /* 0x000fea0003c3ffff */
        .weak           $__internal_1_$__cuda_sm10x_tcgen05_guardrail_trap_phase_invalid_during_alloc
        .type           $__internal_1_$__cuda_sm10x_tcgen05_guardrail_trap_phase_invalid_during_alloc,@function
        .size           $__internal_1_$__cuda_sm10x_tcgen05_guardrail_trap_phase_invalid_during_alloc,($__internal_2_$__cuda_sm10x_tcgen05_guardrail_trap_unallocated_columns_being_dealloced - $__internal_1_$__cuda_sm10x_tcgen05_guardrail_trap_phase_invalid_during_alloc)
$__internal_1_$__cuda_sm10x_tcgen05_guardrail_trap_phase_invalid_during_alloc:
[----:B------:R-:W-:Y:S05]  /*65f0*/  BPT.TRAP 0x1 ;  /* 0x000000040000795c */ /* 0x000fea0000300000 */
[----:B------:R-:W-:-:S04]  /*6600*/  IMAD.MOV.U32 R3, RZ, RZ, 0x0 ;  /* 0x00000000ff037424 */ /* 0x000fc800078e00ff */
[----:B------:R-:W-:Y:S05]  /*6610*/  RET.REL.NODEC R2 `(attn_fwd) ;  /* 0xffffff9802787950 */ /* 0x000fea0003c3ffff */
        .weak           $__internal_2_$__cuda_sm10x_tcgen05_guardrail_trap_unallocated_columns_being_dealloced
        .type           $__internal_2_$__cuda_sm10x_tcgen05_guardrail_trap_unallocated_columns_being_dealloced,@function
        .size           $__internal_2_$__cuda_sm10x_tcgen05_guardrail_trap_unallocated_columns_being_dealloced,(.L_x_27 - $__internal_2_$__cuda_sm10x_tcgen05_guardrail_trap_unallocated_columns_being_dealloced)
$__internal_2_$__cuda_sm10x_tcgen05_guardrail_trap_unallocated_columns_being_dealloced:
[----:B------:R-:W-:Y:S05]  /*6620*/  BPT.TRAP 0x1 ;  /* 0x000000040000795c */ /* 0x000fea0000300000 */
[----:B------:R-:W-:-:S04]  /*6630*/  IMAD.MOV.U32 R3, RZ, RZ, 0x0 ;  /* 0x00000000ff037424 */ /* 0x000fc800078e00ff */
[----:B------:R-:W-:Y:S05]  /*6640*/  RET.REL.NODEC R2 `(attn_fwd) ;  /* 0xffffff98026c7950 */ /* 0x000fea0003c3ffff */
.L_x_24:
[----:B------:R-:W-:-:S00]  /*6650*/  BRA `(.L_x_24) ;  /* 0xfffffffc00fc7947 */ /* 0x000fc0000383ffff */
[----:B------:R-:W-:-:S00]  /*6660*/  NOP ;  /* 0x0000000000007918 */ /* 0x000fc00000000000 */
        /* <DEDUP_REMOVED lines=9> */
.L_x_27:


//--------------------- .nv.global.init           --------------------------
	.section	.nv.global.init,"aw",@progbits
.nv.global.init:
	.type		_$_str,@object
	.size		_$_str,(.L_3 - _$_str)
_$_str:
        /*0000*/ 	.byte	0x5f, 0x5f, 0x43, 0x55, 0x44, 0x41, 0x5f, 0x46, 0x54, 0x5a, 0x00
.L_3:


//--------------------- .nv.shared.attn_fwd       --------------------------
	.section	.nv.shared.attn_fwd,"aw",@nobits
	.sectionflags	@""
	.align	16
	.zero		1024


//--------------------- .nv.shared.reserved.0     --------------------------
	.section	.nv.shared.reserved.0,"aw",@nobits
	.align	8
	.weak		__nv_reservedSMEM_offset_0_alias
	.size		__nv_reservedSMEM_offset_0_alias, 0, 64
	.other		__nv_reservedSMEM_offset_0_alias,@"STO_CUDA_RESERVED_SHARED STV_DEFAULT"
__nv_reservedSMEM_offset_0_alias:
	.zero		0
.nv.shared.reserved.0:
	.zero		64
	.weak		__nv_reservedSMEM_allocation_phase
	.type		__nv_reservedSMEM_allocation_phase,@object
	.size		__nv_reservedSMEM_allocation_phase,(.L_0 - __nv_reservedSMEM_allocation_phase)
__nv_reservedSMEM_allocation_phase:
	.zero		1
.L_0:
	.zero		7
	.weak		__nv_reservedSMEM_devtool_atexit_pc
	.type		__nv_reservedSMEM_devtool_atexit_pc,@object
	.size		__nv_reservedSMEM_devtool_atexit_pc,(__nv_reservedSMEM_allocation_mask - __nv_reservedSMEM_devtool_atexit_pc)
__nv_reservedSMEM_devtool_atexit_pc:
	.zero		8
	.weak		__nv_reservedSMEM_allocation_mask
	.type		__nv_reservedSMEM_allocation_mask,@object
	.size		__nv_reservedSMEM_allocation_mask,(.L_2 - __nv_reservedSMEM_allocation_mask)
__nv_reservedSMEM_allocation_mask:
	.zero		4
.L_2:


//--------------------- .nv.constant0.attn_fwd    --------------------------
	.section	.nv.constant0.attn_fwd,"a",@progbits
	.sectionflags	@""
	.align	4
.nv.constant0.attn_fwd:
	.zero		1032


//--------------------- SYMBOLS --------------------------

	.type		.nv.reservedSmem.offset0,@object
	.size		.nv.reservedSmem.offset0,0x4
	.type		.nv.reservedSmem.cap,@object
	.size		.nv.reservedSmem.cap,0x4
